//
// Generated by NVIDIA NVVM Compiler
//
// Compiler Build ID: CL-36424714
// Cuda compilation tools, release 13.0, V13.0.88
// Based on NVVM 20.0.0
//

.version 9.0
.target sm_100
.address_size 64

	// .globl	_ZN3cub18CUB_300001_SM_10006detail11EmptyKernelIvEEvv
.global .align 1 .b8 _ZN30_INTERNAL_fd4520d2_4_k_cu_main4cuda3std3__45__cpo5beginE[1];
.global .align 1 .b8 _ZN30_INTERNAL_fd4520d2_4_k_cu_main4cuda3std3__45__cpo3endE[1];
.global .align 1 .b8 _ZN30_INTERNAL_fd4520d2_4_k_cu_main4cuda3std3__45__cpo6cbeginE[1];
.global .align 1 .b8 _ZN30_INTERNAL_fd4520d2_4_k_cu_main4cuda3std3__45__cpo4cendE[1];
.global .align 1 .b8 _ZN30_INTERNAL_fd4520d2_4_k_cu_main4cuda3std3__45__cpo6rbeginE[1];
.global .align 1 .b8 _ZN30_INTERNAL_fd4520d2_4_k_cu_main4cuda3std3__45__cpo4rendE[1];
.global .align 1 .b8 _ZN30_INTERNAL_fd4520d2_4_k_cu_main4cuda3std3__45__cpo7crbeginE[1];
.global .align 1 .b8 _ZN30_INTERNAL_fd4520d2_4_k_cu_main4cuda3std3__45__cpo5crendE[1];
.global .align 1 .b8 _ZN30_INTERNAL_fd4520d2_4_k_cu_main4cuda3std3__432_GLOBAL__N__fd4520d2_4_k_cu_main6ignoreE[1];
.global .align 1 .b8 _ZN30_INTERNAL_fd4520d2_4_k_cu_main4cuda3std3__419piecewise_constructE[1];
.global .align 1 .b8 _ZN30_INTERNAL_fd4520d2_4_k_cu_main4cuda3std3__48in_placeE[1];
.global .align 1 .b8 _ZN30_INTERNAL_fd4520d2_4_k_cu_main4cuda3std3__420unreachable_sentinelE[1];
.global .align 1 .b8 _ZN30_INTERNAL_fd4520d2_4_k_cu_main4cuda3std3__47nulloptE[1];
.global .align 1 .b8 _ZN30_INTERNAL_fd4520d2_4_k_cu_main4cuda3std3__48unexpectE[1];
.global .align 1 .b8 _ZN30_INTERNAL_fd4520d2_4_k_cu_main4cuda3std6ranges3__45__cpo4swapE[1];
.global .align 1 .b8 _ZN30_INTERNAL_fd4520d2_4_k_cu_main4cuda3std6ranges3__45__cpo9iter_moveE[1];
.global .align 1 .b8 _ZN30_INTERNAL_fd4520d2_4_k_cu_main4cuda3std6ranges3__45__cpo5beginE[1];
.global .align 1 .b8 _ZN30_INTERNAL_fd4520d2_4_k_cu_main4cuda3std6ranges3__45__cpo3endE[1];
.global .align 1 .b8 _ZN30_INTERNAL_fd4520d2_4_k_cu_main4cuda3std6ranges3__45__cpo6cbeginE[1];
.global .align 1 .b8 _ZN30_INTERNAL_fd4520d2_4_k_cu_main4cuda3std6ranges3__45__cpo4cendE[1];
.global .align 1 .b8 _ZN30_INTERNAL_fd4520d2_4_k_cu_main4cuda3std6ranges3__45__cpo7advanceE[1];
.global .align 1 .b8 _ZN30_INTERNAL_fd4520d2_4_k_cu_main4cuda3std6ranges3__45__cpo9iter_swapE[1];
.global .align 1 .b8 _ZN30_INTERNAL_fd4520d2_4_k_cu_main4cuda3std6ranges3__45__cpo4nextE[1];
.global .align 1 .b8 _ZN30_INTERNAL_fd4520d2_4_k_cu_main4cuda3std6ranges3__45__cpo4prevE[1];
.global .align 1 .b8 _ZN30_INTERNAL_fd4520d2_4_k_cu_main4cuda3std6ranges3__45__cpo4dataE[1];
.global .align 1 .b8 _ZN30_INTERNAL_fd4520d2_4_k_cu_main4cuda3std6ranges3__45__cpo5cdataE[1];
.global .align 1 .b8 _ZN30_INTERNAL_fd4520d2_4_k_cu_main4cuda3std6ranges3__45__cpo4sizeE[1];
.global .align 1 .b8 _ZN30_INTERNAL_fd4520d2_4_k_cu_main4cuda3std6ranges3__45__cpo5ssizeE[1];
.global .align 1 .b8 _ZN30_INTERNAL_fd4520d2_4_k_cu_main4cuda3std6ranges3__45__cpo8distanceE[1];
.global .align 1 .b8 _ZN30_INTERNAL_fd4520d2_4_k_cu_main6thrust24THRUST_300001_SM_1000_NS8cuda_cub3parE[1];
.global .align 1 .b8 _ZN30_INTERNAL_fd4520d2_4_k_cu_main6thrust24THRUST_300001_SM_1000_NS8cuda_cub10par_nosyncE[1];
.global .align 1 .b8 _ZN30_INTERNAL_fd4520d2_4_k_cu_main6thrust24THRUST_300001_SM_1000_NS6system6detail10sequential3seqE[1];
.global .align 1 .b8 _ZN30_INTERNAL_fd4520d2_4_k_cu_main6thrust24THRUST_300001_SM_1000_NS12placeholders2_1E[1];
.global .align 1 .b8 _ZN30_INTERNAL_fd4520d2_4_k_cu_main6thrust24THRUST_300001_SM_1000_NS12placeholders2_2E[1];
.global .align 1 .b8 _ZN30_INTERNAL_fd4520d2_4_k_cu_main6thrust24THRUST_300001_SM_1000_NS12placeholders2_3E[1];
.global .align 1 .b8 _ZN30_INTERNAL_fd4520d2_4_k_cu_main6thrust24THRUST_300001_SM_1000_NS12placeholders2_4E[1];
.global .align 1 .b8 _ZN30_INTERNAL_fd4520d2_4_k_cu_main6thrust24THRUST_300001_SM_1000_NS12placeholders2_5E[1];
.global .align 1 .b8 _ZN30_INTERNAL_fd4520d2_4_k_cu_main6thrust24THRUST_300001_SM_1000_NS12placeholders2_6E[1];
.global .align 1 .b8 _ZN30_INTERNAL_fd4520d2_4_k_cu_main6thrust24THRUST_300001_SM_1000_NS12placeholders2_7E[1];
.global .align 1 .b8 _ZN30_INTERNAL_fd4520d2_4_k_cu_main6thrust24THRUST_300001_SM_1000_NS12placeholders2_8E[1];
.global .align 1 .b8 _ZN30_INTERNAL_fd4520d2_4_k_cu_main6thrust24THRUST_300001_SM_1000_NS12placeholders2_9E[1];
.global .align 1 .b8 _ZN30_INTERNAL_fd4520d2_4_k_cu_main6thrust24THRUST_300001_SM_1000_NS12placeholders3_10E[1];
.global .align 1 .b8 _ZN30_INTERNAL_fd4520d2_4_k_cu_main6thrust24THRUST_300001_SM_1000_NS3seqE[1];

.visible .entry _ZN3cub18CUB_300001_SM_10006detail11EmptyKernelIvEEvv()
{


	ret;

}
	// .globl	_ZN3cub18CUB_300001_SM_10006detail8for_each13static_kernelINS2_12policy_hub_t12policy_500_tEmN6thrust24THRUST_300001_SM_1000_NS8cuda_cub20__uninitialized_fill7functorINS7_10device_ptrIiEEiEEEEvT0_T1_
.visible .entry _ZN3cub18CUB_300001_SM_10006detail8for_each13static_kernelINS2_12policy_hub_t12policy_500_tEmN6thrust24THRUST_300001_SM_1000_NS8cuda_cub20__uninitialized_fill7functorINS7_10device_ptrIiEEiEEEEvT0_T1_(
	.param .u64 _ZN3cub18CUB_300001_SM_10006detail8for_each13static_kernelINS2_12policy_hub_t12policy_500_tEmN6thrust24THRUST_300001_SM_1000_NS8cuda_cub20__uninitialized_fill7functorINS7_10device_ptrIiEEiEEEEvT0_T1__param_0,
	.param .align 8 .b8 _ZN3cub18CUB_300001_SM_10006detail8for_each13static_kernelINS2_12policy_hub_t12policy_500_tEmN6thrust24THRUST_300001_SM_1000_NS8cuda_cub20__uninitialized_fill7functorINS7_10device_ptrIiEEiEEEEvT0_T1__param_1[16]
)
.maxntid 256
{
	.reg .pred 	%p<4>;
	.reg .b16 	%rs<5>;
	.reg .b32 	%r<12>;
	.reg .b64 	%rd<16>;

	ld.param.u32 	%r3, [_ZN3cub18CUB_300001_SM_10006detail8for_each13static_kernelINS2_12policy_hub_t12policy_500_tEmN6thrust24THRUST_300001_SM_1000_NS8cuda_cub20__uninitialized_fill7functorINS7_10device_ptrIiEEiEEEEvT0_T1__param_1+8];
	ld.param.u64 	%rd4, [_ZN3cub18CUB_300001_SM_10006detail8for_each13static_kernelINS2_12policy_hub_t12policy_500_tEmN6thrust24THRUST_300001_SM_1000_NS8cuda_cub20__uninitialized_fill7functorINS7_10device_ptrIiEEiEEEEvT0_T1__param_1];
	ld.param.u64 	%rd5, [_ZN3cub18CUB_300001_SM_10006detail8for_each13static_kernelINS2_12policy_hub_t12policy_500_tEmN6thrust24THRUST_300001_SM_1000_NS8cuda_cub20__uninitialized_fill7functorINS7_10device_ptrIiEEiEEEEvT0_T1__param_0];
	mov.u32 	%r9, %ctaid.x;
	mul.wide.u32 	%rd1, %r9, 512;
	sub.s64 	%rd2, %rd5, %rd1;
	setp.lt.u64 	%p1, %rd2, 512;
	@%p1 bra 	$L__BB1_2;
	mov.u32 	%r11, %tid.x;
	cvta.to.global.u64 	%rd11, %rd4;
	cvt.u64.u32 	%rd12, %r11;
	add.s64 	%rd13, %rd1, %rd12;
	shl.b64 	%rd14, %rd13, 2;
	add.s64 	%rd15, %rd11, %rd14;
	st.global.u32 	[%rd15], %r3;
	st.global.u32 	[%rd15+1024], %r3;
	bra.uni 	$L__BB1_6;
$L__BB1_2:
	cvta.to.global.u64 	%rd6, %rd4;
	mov.u32 	%r2, %tid.x;
	cvt.u64.u32 	%rd7, %r2;
	setp.le.u64 	%p2, %rd2, %rd7;
	add.s64 	%rd8, %rd1, %rd7;
	shl.b64 	%rd9, %rd8, 2;
	add.s64 	%rd3, %rd6, %rd9;
	@%p2 bra 	$L__BB1_4;
	st.global.u32 	[%rd3], %r3;
$L__BB1_4:
	add.s32 	%r10, %r2, 256;
	cvt.u64.u32 	%rd10, %r10;
	setp.le.u64 	%p3, %rd2, %rd10;
	@%p3 bra 	$L__BB1_6;
	st.global.u32 	[%rd3+1024], %r3;
$L__BB1_6:
	ret;

}
	// .globl	_ZN3cub18CUB_300001_SM_10006detail9transform16transform_kernelINS2_10policy_hubILb1EN4cuda3std3__45tupleIJN6thrust24THRUST_300001_SM_1000_NS6detail15normal_iteratorINSA_10device_ptrIiEEEEEEEE10policy1000Ei6tripleSF_JPiEEEvT0_iT1_T2_DpNS2_10kernel_argIT3_EE
.visible .entry _ZN3cub18CUB_300001_SM_10006detail9transform16transform_kernelINS2_10policy_hubILb1EN4cuda3std3__45tupleIJN6thrust24THRUST_300001_SM_1000_NS6detail15normal_iteratorINSA_10device_ptrIiEEEEEEEE10policy1000Ei6tripleSF_JPiEEEvT0_iT1_T2_DpNS2_10kernel_argIT3_EE(
	.param .u32 _ZN3cub18CUB_300001_SM_10006detail9transform16transform_kernelINS2_10policy_hubILb1EN4cuda3std3__45tupleIJN6thrust24THRUST_300001_SM_1000_NS6detail15normal_iteratorINSA_10device_ptrIiEEEEEEEE10policy1000Ei6tripleSF_JPiEEEvT0_iT1_T2_DpNS2_10kernel_argIT3_EE_param_0,
	.param .u32 _ZN3cub18CUB_300001_SM_10006detail9transform16transform_kernelINS2_10policy_hubILb1EN4cuda3std3__45tupleIJN6thrust24THRUST_300001_SM_1000_NS6detail15normal_iteratorINSA_10device_ptrIiEEEEEEEE10policy1000Ei6tripleSF_JPiEEEvT0_iT1_T2_DpNS2_10kernel_argIT3_EE_param_1,
	.param .align 1 .b8 _ZN3cub18CUB_300001_SM_10006detail9transform16transform_kernelINS2_10policy_hubILb1EN4cuda3std3__45tupleIJN6thrust24THRUST_300001_SM_1000_NS6detail15normal_iteratorINSA_10device_ptrIiEEEEEEEE10policy1000Ei6tripleSF_JPiEEEvT0_iT1_T2_DpNS2_10kernel_argIT3_EE_param_2[1],
	.param .align 8 .b8 _ZN3cub18CUB_300001_SM_10006detail9transform16transform_kernelINS2_10policy_hubILb1EN4cuda3std3__45tupleIJN6thrust24THRUST_300001_SM_1000_NS6detail15normal_iteratorINSA_10device_ptrIiEEEEEEEE10policy1000Ei6tripleSF_JPiEEEvT0_iT1_T2_DpNS2_10kernel_argIT3_EE_param_3[8],
	.param .align 8 .b8 _ZN3cub18CUB_300001_SM_10006detail9transform16transform_kernelINS2_10policy_hubILb1EN4cuda3std3__45tupleIJN6thrust24THRUST_300001_SM_1000_NS6detail15normal_iteratorINSA_10device_ptrIiEEEEEEEE10policy1000Ei6tripleSF_JPiEEEvT0_iT1_T2_DpNS2_10kernel_argIT3_EE_param_4[16]
)
.maxntid 128
{
	.reg .pred 	%p<37>;
	.reg .b32 	%r<172>;
	.reg .b64 	%rd<66>;

	ld.param.u32 	%r50, [_ZN3cub18CUB_300001_SM_10006detail9transform16transform_kernelINS2_10policy_hubILb1EN4cuda3std3__45tupleIJN6thrust24THRUST_300001_SM_1000_NS6detail15normal_iteratorINSA_10device_ptrIiEEEEEEEE10policy1000Ei6tripleSF_JPiEEEvT0_iT1_T2_DpNS2_10kernel_argIT3_EE_param_0];
	ld.param.u64 	%rd15, [_ZN3cub18CUB_300001_SM_10006detail9transform16transform_kernelINS2_10policy_hubILb1EN4cuda3std3__45tupleIJN6thrust24THRUST_300001_SM_1000_NS6detail15normal_iteratorINSA_10device_ptrIiEEEEEEEE10policy1000Ei6tripleSF_JPiEEEvT0_iT1_T2_DpNS2_10kernel_argIT3_EE_param_4];
	ld.param.u64 	%rd16, [_ZN3cub18CUB_300001_SM_10006detail9transform16transform_kernelINS2_10policy_hubILb1EN4cuda3std3__45tupleIJN6thrust24THRUST_300001_SM_1000_NS6detail15normal_iteratorINSA_10device_ptrIiEEEEEEEE10policy1000Ei6tripleSF_JPiEEEvT0_iT1_T2_DpNS2_10kernel_argIT3_EE_param_3];
	ld.param.u32 	%r49, [_ZN3cub18CUB_300001_SM_10006detail9transform16transform_kernelINS2_10policy_hubILb1EN4cuda3std3__45tupleIJN6thrust24THRUST_300001_SM_1000_NS6detail15normal_iteratorINSA_10device_ptrIiEEEEEEEE10policy1000Ei6tripleSF_JPiEEEvT0_iT1_T2_DpNS2_10kernel_argIT3_EE_param_1];
	cvta.to.global.u64 	%rd1, %rd16;
	cvta.to.global.u64 	%rd2, %rd15;
	shl.b32 	%r1, %r49, 7;
	mov.u32 	%r51, %ctaid.x;
	mul.lo.s32 	%r2, %r1, %r51;
	sub.s32 	%r3, %r50, %r2;
	min.s32 	%r4, %r1, %r3;
	shl.b32 	%r5, %r4, 2;
	mov.u32 	%r6, %tid.x;
	shl.b32 	%r160, %r6, 7;
	setp.ge.s32 	%p1, %r160, %r5;
	@%p1 bra 	$L__BB2_3;
	mul.wide.u32 	%rd17, %r6, 128;
	add.s64 	%rd18, %rd2, %rd17;
	mul.wide.s32 	%rd19, %r2, 4;
	add.s64 	%rd64, %rd18, %rd19;
$L__BB2_2:
	.pragma "nounroll";
	// begin inline asm
	prefetch.global.L2 [%rd64];
	// end inline asm
	add.s32 	%r160, %r160, 16384;
	add.s64 	%rd64, %rd64, 16384;
	setp.lt.s32 	%p2, %r160, %r5;
	@%p2 bra 	$L__BB2_2;
$L__BB2_3:
	mul.wide.s32 	%rd21, %r2, 4;
	add.s64 	%rd6, %rd2, %rd21;
	add.s64 	%rd7, %rd1, %rd21;
	setp.gt.s32 	%p3, %r1, %r3;
	@%p3 bra 	$L__BB2_17;
	setp.lt.s32 	%p4, %r49, 1;
	@%p4 bra 	$L__BB2_58;
	and.b32  	%r10, %r49, 15;
	setp.lt.u32 	%p5, %r49, 16;
	mov.b32 	%r167, 0;
	@%p5 bra 	$L__BB2_8;
	and.b32  	%r167, %r49, 2147483632;
	neg.s32 	%r162, %r167;
	add.s32 	%r161, %r6, 1152;
	mul.wide.u32 	%rd22, %r6, 4;
	or.b64  	%rd65, %rd22, 4096;
$L__BB2_7:
	.pragma "nounroll";
	mul.wide.s32 	%rd23, %r161, 4;
	add.s64 	%rd24, %rd23, 1536;
	add.s64 	%rd25, %rd6, %rd65;
	ld.global.u32 	%r53, [%rd25+-4096];
	mul.lo.s32 	%r54, %r53, 3;
	add.s64 	%rd26, %rd7, %rd65;
	st.global.u32 	[%rd26+-4096], %r54;
	ld.global.u32 	%r55, [%rd25+-3584];
	mul.lo.s32 	%r56, %r55, 3;
	st.global.u32 	[%rd26+-3584], %r56;
	ld.global.u32 	%r57, [%rd25+-3072];
	mul.lo.s32 	%r58, %r57, 3;
	st.global.u32 	[%rd26+-3072], %r58;
	ld.global.u32 	%r59, [%rd25+-2560];
	mul.lo.s32 	%r60, %r59, 3;
	st.global.u32 	[%rd26+-2560], %r60;
	ld.global.u32 	%r61, [%rd25+-2048];
	mul.lo.s32 	%r62, %r61, 3;
	st.global.u32 	[%rd26+-2048], %r62;
	ld.global.u32 	%r63, [%rd25+-1536];
	mul.lo.s32 	%r64, %r63, 3;
	st.global.u32 	[%rd26+-1536], %r64;
	ld.global.u32 	%r65, [%rd25+-1024];
	mul.lo.s32 	%r66, %r65, 3;
	st.global.u32 	[%rd26+-1024], %r66;
	ld.global.u32 	%r67, [%rd25+-512];
	mul.lo.s32 	%r68, %r67, 3;
	st.global.u32 	[%rd26+-512], %r68;
	ld.global.u32 	%r69, [%rd25];
	mul.lo.s32 	%r70, %r69, 3;
	st.global.u32 	[%rd26], %r70;
	add.s64 	%rd27, %rd6, %rd24;
	ld.global.u32 	%r71, [%rd27+-1536];
	mul.lo.s32 	%r72, %r71, 3;
	add.s64 	%rd28, %rd7, %rd24;
	st.global.u32 	[%rd28+-1536], %r72;
	ld.global.u32 	%r73, [%rd27+-1024];
	mul.lo.s32 	%r74, %r73, 3;
	st.global.u32 	[%rd28+-1024], %r74;
	ld.global.u32 	%r75, [%rd27+-512];
	mul.lo.s32 	%r76, %r75, 3;
	st.global.u32 	[%rd28+-512], %r76;
	ld.global.u32 	%r77, [%rd27];
	mul.lo.s32 	%r78, %r77, 3;
	st.global.u32 	[%rd28], %r78;
	ld.global.u32 	%r79, [%rd27+512];
	mul.lo.s32 	%r80, %r79, 3;
	st.global.u32 	[%rd28+512], %r80;
	ld.global.u32 	%r81, [%rd27+1024];
	mul.lo.s32 	%r82, %r81, 3;
	st.global.u32 	[%rd28+1024], %r82;
	ld.global.u32 	%r83, [%rd27+1536];
	mul.lo.s32 	%r84, %r83, 3;
	st.global.u32 	[%rd28+1536], %r84;
	add.s32 	%r162, %r162, 16;
	add.s32 	%r161, %r161, 2048;
	add.s64 	%rd65, %rd65, 8192;
	setp.eq.s32 	%p6, %r162, 0;
	@%p6 bra 	$L__BB2_8;
	bra.uni 	$L__BB2_7;
$L__BB2_8:
	setp.eq.s32 	%p7, %r10, 0;
	@%p7 bra 	$L__BB2_58;
	and.b32  	%r37, %r49, 7;
	setp.lt.u32 	%p8, %r10, 8;
	@%p8 bra 	$L__BB2_11;
	shl.b32 	%r85, %r167, 7;
	add.s32 	%r86, %r85, %r6;
	mul.wide.s32 	%rd29, %r86, 4;
	add.s64 	%rd30, %rd6, %rd29;
	ld.global.u32 	%r87, [%rd30];
	mul.lo.s32 	%r88, %r87, 3;
	add.s64 	%rd31, %rd7, %rd29;
	st.global.u32 	[%rd31], %r88;
	ld.global.u32 	%r89, [%rd30+512];
	mul.lo.s32 	%r90, %r89, 3;
	st.global.u32 	[%rd31+512], %r90;
	ld.global.u32 	%r91, [%rd30+1024];
	mul.lo.s32 	%r92, %r91, 3;
	st.global.u32 	[%rd31+1024], %r92;
	ld.global.u32 	%r93, [%rd30+1536];
	mul.lo.s32 	%r94, %r93, 3;
	st.global.u32 	[%rd31+1536], %r94;
	ld.global.u32 	%r95, [%rd30+2048];
	mul.lo.s32 	%r96, %r95, 3;
	st.global.u32 	[%rd31+2048], %r96;
	ld.global.u32 	%r97, [%rd30+2560];
	mul.lo.s32 	%r98, %r97, 3;
	st.global.u32 	[%rd31+2560], %r98;
	ld.global.u32 	%r99, [%rd30+3072];
	mul.lo.s32 	%r100, %r99, 3;
	st.global.u32 	[%rd31+3072], %r100;
	ld.global.u32 	%r101, [%rd30+3584];
	mul.lo.s32 	%r102, %r101, 3;
	st.global.u32 	[%rd31+3584], %r102;
	add.s32 	%r167, %r167, 8;
$L__BB2_11:
	setp.eq.s32 	%p9, %r37, 0;
	@%p9 bra 	$L__BB2_58;
	and.b32  	%r40, %r49, 3;
	setp.lt.u32 	%p10, %r37, 4;
	@%p10 bra 	$L__BB2_14;
	shl.b32 	%r103, %r167, 7;
	add.s32 	%r104, %r103, %r6;
	mul.wide.s32 	%rd32, %r104, 4;
	add.s64 	%rd33, %rd6, %rd32;
	ld.global.u32 	%r105, [%rd33];
	mul.lo.s32 	%r106, %r105, 3;
	add.s64 	%rd34, %rd7, %rd32;
	st.global.u32 	[%rd34], %r106;
	ld.global.u32 	%r107, [%rd33+512];
	mul.lo.s32 	%r108, %r107, 3;
	st.global.u32 	[%rd34+512], %r108;
	ld.global.u32 	%r109, [%rd33+1024];
	mul.lo.s32 	%r110, %r109, 3;
	st.global.u32 	[%rd34+1024], %r110;
	ld.global.u32 	%r111, [%rd33+1536];
	mul.lo.s32 	%r112, %r111, 3;
	st.global.u32 	[%rd34+1536], %r112;
	add.s32 	%r167, %r167, 4;
$L__BB2_14:
	setp.eq.s32 	%p11, %r40, 0;
	@%p11 bra 	$L__BB2_58;
	shl.b32 	%r113, %r167, 7;
	add.s32 	%r171, %r6, %r113;
	neg.s32 	%r170, %r40;
$L__BB2_16:
	.pragma "nounroll";
	mul.wide.s32 	%rd36, %r171, 4;
	add.s64 	%rd37, %rd7, %rd36;
	add.s64 	%rd38, %rd6, %rd36;
	ld.global.u32 	%r114, [%rd38];
	mul.lo.s32 	%r115, %r114, 3;
	st.global.u32 	[%rd37], %r115;
	add.s32 	%r171, %r171, 128;
	add.s32 	%r170, %r170, 1;
	setp.ne.s32 	%p12, %r170, 0;
	@%p12 bra 	$L__BB2_16;
	bra.uni 	$L__BB2_58;
$L__BB2_17:
	setp.lt.s32 	%p13, %r49, 1;
	@%p13 bra 	$L__BB2_58;
	and.b32  	%r14, %r49, 7;
	setp.lt.u32 	%p14, %r49, 8;
	mov.b32 	%r164, 0;
	@%p14 bra 	$L__BB2_37;
	and.b32  	%r164, %r49, 2147483640;
	mov.b32 	%r163, 0;
$L__BB2_20:
	.pragma "nounroll";
	shl.b32 	%r118, %r163, 7;
	add.s32 	%r21, %r118, %r6;
	setp.ge.s32 	%p15, %r21, %r4;
	@%p15 bra 	$L__BB2_22;
	mul.wide.u32 	%rd39, %r21, 4;
	add.s64 	%rd40, %rd6, %rd39;
	ld.global.u32 	%r119, [%rd40];
	mul.lo.s32 	%r120, %r119, 3;
	add.s64 	%rd41, %rd7, %rd39;
	st.global.u32 	[%rd41], %r120;
$L__BB2_22:
	add.s32 	%r121, %r21, 128;
	setp.ge.s32 	%p16, %r121, %r4;
	mul.wide.s32 	%rd42, %r121, 4;
	add.s64 	%rd11, %rd6, %rd42;
	add.s64 	%rd12, %rd7, %rd42;
	@%p16 bra 	$L__BB2_24;
	ld.global.u32 	%r122, [%rd11];
	mul.lo.s32 	%r123, %r122, 3;
	st.global.u32 	[%rd12], %r123;
$L__BB2_24:
	add.s32 	%r124, %r21, 256;
	setp.ge.s32 	%p17, %r124, %r4;
	@%p17 bra 	$L__BB2_26;
	ld.global.u32 	%r125, [%rd11+512];
	mul.lo.s32 	%r126, %r125, 3;
	st.global.u32 	[%rd12+512], %r126;
$L__BB2_26:
	add.s32 	%r127, %r21, 384;
	setp.ge.s32 	%p18, %r127, %r4;
	@%p18 bra 	$L__BB2_28;
	ld.global.u32 	%r128, [%rd11+1024];
	mul.lo.s32 	%r129, %r128, 3;
	st.global.u32 	[%rd12+1024], %r129;
$L__BB2_28:
	add.s32 	%r130, %r21, 512;
	setp.ge.s32 	%p19, %r130, %r4;
	@%p19 bra 	$L__BB2_30;
	ld.global.u32 	%r131, [%rd11+1536];
	mul.lo.s32 	%r132, %r131, 3;
	st.global.u32 	[%rd12+1536], %r132;
$L__BB2_30:
	add.s32 	%r133, %r21, 640;
	setp.ge.s32 	%p20, %r133, %r4;
	@%p20 bra 	$L__BB2_32;
	ld.global.u32 	%r134, [%rd11+2048];
	mul.lo.s32 	%r135, %r134, 3;
	st.global.u32 	[%rd12+2048], %r135;
$L__BB2_32:
	add.s32 	%r136, %r21, 768;
	setp.ge.s32 	%p21, %r136, %r4;
	@%p21 bra 	$L__BB2_34;
	ld.global.u32 	%r137, [%rd11+2560];
	mul.lo.s32 	%r138, %r137, 3;
	st.global.u32 	[%rd12+2560], %r138;
$L__BB2_34:
	add.s32 	%r139, %r21, 896;
	setp.ge.s32 	%p22, %r139, %r4;
	@%p22 bra 	$L__BB2_36;
	ld.global.u32 	%r140, [%rd11+3072];
	mul.lo.s32 	%r141, %r140, 3;
	st.global.u32 	[%rd12+3072], %r141;
$L__BB2_36:
	add.s32 	%r163, %r163, 8;
	setp.ne.s32 	%p23, %r163, %r164;
	@%p23 bra 	$L__BB2_20;
$L__BB2_37:
	setp.eq.s32 	%p24, %r14, 0;
	@%p24 bra 	$L__BB2_58;
	and.b32  	%r24, %r49, 3;
	setp.lt.u32 	%p25, %r14, 4;
	@%p25 bra 	$L__BB2_48;
	shl.b32 	%r142, %r164, 7;
	add.s32 	%r25, %r142, %r6;
	setp.ge.s32 	%p26, %r25, %r4;
	@%p26 bra 	$L__BB2_41;
	mul.wide.s32 	%rd43, %r25, 4;
	add.s64 	%rd44, %rd6, %rd43;
	ld.global.u32 	%r143, [%rd44];
	mul.lo.s32 	%r144, %r143, 3;
	add.s64 	%rd45, %rd7, %rd43;
	st.global.u32 	[%rd45], %r144;
$L__BB2_41:
	add.s32 	%r26, %r25, 128;
	setp.ge.s32 	%p27, %r26, %r4;
	@%p27 bra 	$L__BB2_43;
	mul.wide.s32 	%rd46, %r26, 4;
	add.s64 	%rd47, %rd6, %rd46;
	ld.global.u32 	%r145, [%rd47];
	mul.lo.s32 	%r146, %r145, 3;
	add.s64 	%rd48, %rd7, %rd46;
	st.global.u32 	[%rd48], %r146;
$L__BB2_43:
	add.s32 	%r27, %r25, 256;
	setp.ge.s32 	%p28, %r27, %r4;
	@%p28 bra 	$L__BB2_45;
	mul.wide.s32 	%rd49, %r27, 4;
	add.s64 	%rd50, %rd6, %rd49;
	ld.global.u32 	%r147, [%rd50];
	mul.lo.s32 	%r148, %r147, 3;
	add.s64 	%rd51, %rd7, %rd49;
	st.global.u32 	[%rd51], %r148;
$L__BB2_45:
	add.s32 	%r28, %r25, 384;
	setp.ge.s32 	%p29, %r28, %r4;
	@%p29 bra 	$L__BB2_47;
	mul.wide.s32 	%rd52, %r28, 4;
	add.s64 	%rd53, %rd6, %rd52;
	ld.global.u32 	%r149, [%rd53];
	mul.lo.s32 	%r150, %r149, 3;
	add.s64 	%rd54, %rd7, %rd52;
	st.global.u32 	[%rd54], %r150;
$L__BB2_47:
	add.s32 	%r164, %r164, 4;
$L__BB2_48:
	setp.eq.s32 	%p30, %r24, 0;
	@%p30 bra 	$L__BB2_58;
	setp.eq.s32 	%p31, %r24, 1;
	@%p31 bra 	$L__BB2_55;
	shl.b32 	%r151, %r164, 7;
	add.s32 	%r31, %r151, %r6;
	setp.ge.s32 	%p32, %r31, %r4;
	@%p32 bra 	$L__BB2_52;
	mul.wide.s32 	%rd55, %r31, 4;
	add.s64 	%rd56, %rd6, %rd55;
	ld.global.u32 	%r152, [%rd56];
	mul.lo.s32 	%r153, %r152, 3;
	add.s64 	%rd57, %rd7, %rd55;
	st.global.u32 	[%rd57], %r153;
$L__BB2_52:
	add.s32 	%r32, %r31, 128;
	setp.ge.s32 	%p33, %r32, %r4;
	@%p33 bra 	$L__BB2_54;
	mul.wide.s32 	%rd58, %r32, 4;
	add.s64 	%rd59, %rd6, %rd58;
	ld.global.u32 	%r154, [%rd59];
	mul.lo.s32 	%r155, %r154, 3;
	add.s64 	%rd60, %rd7, %rd58;
	st.global.u32 	[%rd60], %r155;
$L__BB2_54:
	add.s32 	%r164, %r164, 2;
$L__BB2_55:
	and.b32  	%r156, %r49, 1;
	setp.eq.b32 	%p34, %r156, 1;
	not.pred 	%p35, %p34;
	@%p35 bra 	$L__BB2_58;
	shl.b32 	%r157, %r164, 7;
	add.s32 	%r35, %r157, %r6;
	setp.ge.s32 	%p36, %r35, %r4;
	@%p36 bra 	$L__BB2_58;
	mul.wide.s32 	%rd61, %r35, 4;
	add.s64 	%rd62, %rd6, %rd61;
	ld.global.u32 	%r158, [%rd62];
	mul.lo.s32 	%r159, %r158, 3;
	add.s64 	%rd63, %rd7, %rd61;
	st.global.u32 	[%rd63], %r159;
$L__BB2_58:
	ret;

}
	// .globl	_ZN3cub18CUB_300001_SM_10006detail9transform16transform_kernelINS2_10policy_hubILb1EN4cuda3std3__45tupleIJN6thrust24THRUST_300001_SM_1000_NS6detail15normal_iteratorINSA_10device_ptrIiEEEEEEEE10policy1000El6tripleSF_JPiEEEvT0_iT1_T2_DpNS2_10kernel_argIT3_EE
.visible .entry _ZN3cub18CUB_300001_SM_10006detail9transform16transform_kernelINS2_10policy_hubILb1EN4cuda3std3__45tupleIJN6thrust24THRUST_300001_SM_1000_NS6detail15normal_iteratorINSA_10device_ptrIiEEEEEEEE10policy1000El6tripleSF_JPiEEEvT0_iT1_T2_DpNS2_10kernel_argIT3_EE(
	.param .u64 _ZN3cub18CUB_300001_SM_10006detail9transform16transform_kernelINS2_10policy_hubILb1EN4cuda3std3__45tupleIJN6thrust24THRUST_300001_SM_1000_NS6detail15normal_iteratorINSA_10device_ptrIiEEEEEEEE10policy1000El6tripleSF_JPiEEEvT0_iT1_T2_DpNS2_10kernel_argIT3_EE_param_0,
	.param .u32 _ZN3cub18CUB_300001_SM_10006detail9transform16transform_kernelINS2_10policy_hubILb1EN4cuda3std3__45tupleIJN6thrust24THRUST_300001_SM_1000_NS6detail15normal_iteratorINSA_10device_ptrIiEEEEEEEE10policy1000El6tripleSF_JPiEEEvT0_iT1_T2_DpNS2_10kernel_argIT3_EE_param_1,
	.param .align 1 .b8 _ZN3cub18CUB_300001_SM_10006detail9transform16transform_kernelINS2_10policy_hubILb1EN4cuda3std3__45tupleIJN6thrust24THRUST_300001_SM_1000_NS6detail15normal_iteratorINSA_10device_ptrIiEEEEEEEE10policy1000El6tripleSF_JPiEEEvT0_iT1_T2_DpNS2_10kernel_argIT3_EE_param_2[1],
	.param .align 8 .b8 _ZN3cub18CUB_300001_SM_10006detail9transform16transform_kernelINS2_10policy_hubILb1EN4cuda3std3__45tupleIJN6thrust24THRUST_300001_SM_1000_NS6detail15normal_iteratorINSA_10device_ptrIiEEEEEEEE10policy1000El6tripleSF_JPiEEEvT0_iT1_T2_DpNS2_10kernel_argIT3_EE_param_3[8],
	.param .align 8 .b8 _ZN3cub18CUB_300001_SM_10006detail9transform16transform_kernelINS2_10policy_hubILb1EN4cuda3std3__45tupleIJN6thrust24THRUST_300001_SM_1000_NS6detail15normal_iteratorINSA_10device_ptrIiEEEEEEEE10policy1000El6tripleSF_JPiEEEvT0_iT1_T2_DpNS2_10kernel_argIT3_EE_param_4[16]
)
.maxntid 128
{
	.reg .pred 	%p<37>;
	.reg .b32 	%r<169>;
	.reg .b64 	%rd<72>;

	ld.param.u64 	%rd16, [_ZN3cub18CUB_300001_SM_10006detail9transform16transform_kernelINS2_10policy_hubILb1EN4cuda3std3__45tupleIJN6thrust24THRUST_300001_SM_1000_NS6detail15normal_iteratorINSA_10device_ptrIiEEEEEEEE10policy1000El6tripleSF_JPiEEEvT0_iT1_T2_DpNS2_10kernel_argIT3_EE_param_0];
	ld.param.u64 	%rd17, [_ZN3cub18CUB_300001_SM_10006detail9transform16transform_kernelINS2_10policy_hubILb1EN4cuda3std3__45tupleIJN6thrust24THRUST_300001_SM_1000_NS6detail15normal_iteratorINSA_10device_ptrIiEEEEEEEE10policy1000El6tripleSF_JPiEEEvT0_iT1_T2_DpNS2_10kernel_argIT3_EE_param_4];
	ld.param.u64 	%rd18, [_ZN3cub18CUB_300001_SM_10006detail9transform16transform_kernelINS2_10policy_hubILb1EN4cuda3std3__45tupleIJN6thrust24THRUST_300001_SM_1000_NS6detail15normal_iteratorINSA_10device_ptrIiEEEEEEEE10policy1000El6tripleSF_JPiEEEvT0_iT1_T2_DpNS2_10kernel_argIT3_EE_param_3];
	ld.param.u32 	%r47, [_ZN3cub18CUB_300001_SM_10006detail9transform16transform_kernelINS2_10policy_hubILb1EN4cuda3std3__45tupleIJN6thrust24THRUST_300001_SM_1000_NS6detail15normal_iteratorINSA_10device_ptrIiEEEEEEEE10policy1000El6tripleSF_JPiEEEvT0_iT1_T2_DpNS2_10kernel_argIT3_EE_param_1];
	cvta.to.global.u64 	%rd1, %rd18;
	cvta.to.global.u64 	%rd2, %rd17;
	shl.b32 	%r1, %r47, 7;
	mov.u32 	%r48, %ctaid.x;
	cvt.u64.u32 	%rd19, %r48;
	cvt.s64.s32 	%rd20, %r1;
	mul.lo.s64 	%rd3, %rd20, %rd19;
	sub.s64 	%rd21, %rd16, %rd3;
	min.s64 	%rd22, %rd21, %rd20;
	cvt.u32.u64 	%r2, %rd22;
	shl.b32 	%r3, %r2, 2;
	mov.u32 	%r4, %tid.x;
	shl.b32 	%r157, %r4, 7;
	setp.ge.s32 	%p1, %r157, %r3;
	@%p1 bra 	$L__BB3_3;
	shl.b64 	%rd23, %rd3, 2;
	add.s64 	%rd24, %rd2, %rd23;
	mul.wide.u32 	%rd25, %r4, 128;
	add.s64 	%rd70, %rd24, %rd25;
$L__BB3_2:
	.pragma "nounroll";
	// begin inline asm
	prefetch.global.L2 [%rd70];
	// end inline asm
	add.s32 	%r157, %r157, 16384;
	add.s64 	%rd70, %rd70, 16384;
	setp.lt.s32 	%p2, %r157, %r3;
	@%p2 bra 	$L__BB3_2;
$L__BB3_3:
	shl.b64 	%rd27, %rd3, 2;
	add.s64 	%rd7, %rd2, %rd27;
	add.s64 	%rd8, %rd1, %rd27;
	setp.eq.s32 	%p3, %r1, %r2;
	@%p3 bra 	$L__BB3_45;
	setp.lt.s32 	%p4, %r47, 1;
	@%p4 bra 	$L__BB3_58;
	and.b32  	%r8, %r47, 7;
	setp.lt.u32 	%p5, %r47, 8;
	mov.b32 	%r166, 0;
	@%p5 bra 	$L__BB3_24;
	and.b32  	%r166, %r47, 2147483640;
	mov.b32 	%r160, 0;
$L__BB3_7:
	.pragma "nounroll";
	shl.b32 	%r51, %r160, 7;
	add.s32 	%r19, %r51, %r4;
	setp.ge.s32 	%p6, %r19, %r2;
	@%p6 bra 	$L__BB3_9;
	mul.wide.u32 	%rd28, %r19, 4;
	add.s64 	%rd29, %rd7, %rd28;
	ld.global.u32 	%r52, [%rd29];
	mul.lo.s32 	%r53, %r52, 3;
	add.s64 	%rd30, %rd8, %rd28;
	st.global.u32 	[%rd30], %r53;
$L__BB3_9:
	add.s32 	%r54, %r19, 128;
	setp.ge.s32 	%p7, %r54, %r2;
	mul.wide.s32 	%rd31, %r54, 4;
	add.s64 	%rd12, %rd7, %rd31;
	add.s64 	%rd13, %rd8, %rd31;
	@%p7 bra 	$L__BB3_11;
	ld.global.u32 	%r55, [%rd12];
	mul.lo.s32 	%r56, %r55, 3;
	st.global.u32 	[%rd13], %r56;
$L__BB3_11:
	add.s32 	%r57, %r19, 256;
	setp.ge.s32 	%p8, %r57, %r2;
	@%p8 bra 	$L__BB3_13;
	ld.global.u32 	%r58, [%rd12+512];
	mul.lo.s32 	%r59, %r58, 3;
	st.global.u32 	[%rd13+512], %r59;
$L__BB3_13:
	add.s32 	%r60, %r19, 384;
	setp.ge.s32 	%p9, %r60, %r2;
	@%p9 bra 	$L__BB3_15;
	ld.global.u32 	%r61, [%rd12+1024];
	mul.lo.s32 	%r62, %r61, 3;
	st.global.u32 	[%rd13+1024], %r62;
$L__BB3_15:
	add.s32 	%r63, %r19, 512;
	setp.ge.s32 	%p10, %r63, %r2;
	@%p10 bra 	$L__BB3_17;
	ld.global.u32 	%r64, [%rd12+1536];
	mul.lo.s32 	%r65, %r64, 3;
	st.global.u32 	[%rd13+1536], %r65;
$L__BB3_17:
	add.s32 	%r66, %r19, 640;
	setp.ge.s32 	%p11, %r66, %r2;
	@%p11 bra 	$L__BB3_19;
	ld.global.u32 	%r67, [%rd12+2048];
	mul.lo.s32 	%r68, %r67, 3;
	st.global.u32 	[%rd13+2048], %r68;
$L__BB3_19:
	add.s32 	%r69, %r19, 768;
	setp.ge.s32 	%p12, %r69, %r2;
	@%p12 bra 	$L__BB3_21;
	ld.global.u32 	%r70, [%rd12+2560];
	mul.lo.s32 	%r71, %r70, 3;
	st.global.u32 	[%rd13+2560], %r71;
$L__BB3_21:
	add.s32 	%r72, %r19, 896;
	setp.ge.s32 	%p13, %r72, %r2;
	@%p13 bra 	$L__BB3_23;
	ld.global.u32 	%r73, [%rd12+3072];
	mul.lo.s32 	%r74, %r73, 3;
	st.global.u32 	[%rd13+3072], %r74;
$L__BB3_23:
	add.s32 	%r160, %r160, 8;
	setp.eq.s32 	%p14, %r160, %r166;
	@%p14 bra 	$L__BB3_24;
	bra.uni 	$L__BB3_7;
$L__BB3_24:
	setp.eq.s32 	%p15, %r8, 0;
	@%p15 bra 	$L__BB3_58;
	and.b32  	%r35, %r47, 3;
	setp.lt.u32 	%p16, %r8, 4;
	@%p16 bra 	$L__BB3_35;
	shl.b32 	%r75, %r166, 7;
	add.s32 	%r36, %r75, %r4;
	setp.ge.s32 	%p17, %r36, %r2;
	@%p17 bra 	$L__BB3_28;
	mul.wide.s32 	%rd32, %r36, 4;
	add.s64 	%rd33, %rd7, %rd32;
	ld.global.u32 	%r76, [%rd33];
	mul.lo.s32 	%r77, %r76, 3;
	add.s64 	%rd34, %rd8, %rd32;
	st.global.u32 	[%rd34], %r77;
$L__BB3_28:
	add.s32 	%r37, %r36, 128;
	setp.ge.s32 	%p18, %r37, %r2;
	@%p18 bra 	$L__BB3_30;
	mul.wide.s32 	%rd35, %r37, 4;
	add.s64 	%rd36, %rd7, %rd35;
	ld.global.u32 	%r78, [%rd36];
	mul.lo.s32 	%r79, %r78, 3;
	add.s64 	%rd37, %rd8, %rd35;
	st.global.u32 	[%rd37], %r79;
$L__BB3_30:
	add.s32 	%r38, %r36, 256;
	setp.ge.s32 	%p19, %r38, %r2;
	@%p19 bra 	$L__BB3_32;
	mul.wide.s32 	%rd38, %r38, 4;
	add.s64 	%rd39, %rd7, %rd38;
	ld.global.u32 	%r80, [%rd39];
	mul.lo.s32 	%r81, %r80, 3;
	add.s64 	%rd40, %rd8, %rd38;
	st.global.u32 	[%rd40], %r81;
$L__BB3_32:
	add.s32 	%r39, %r36, 384;
	setp.ge.s32 	%p20, %r39, %r2;
	@%p20 bra 	$L__BB3_34;
	mul.wide.s32 	%rd41, %r39, 4;
	add.s64 	%rd42, %rd7, %rd41;
	ld.global.u32 	%r82, [%rd42];
	mul.lo.s32 	%r83, %r82, 3;
	add.s64 	%rd43, %rd8, %rd41;
	st.global.u32 	[%rd43], %r83;
$L__BB3_34:
	add.s32 	%r166, %r166, 4;
$L__BB3_35:
	setp.eq.s32 	%p21, %r35, 0;
	@%p21 bra 	$L__BB3_58;
	setp.eq.s32 	%p22, %r35, 1;
	@%p22 bra 	$L__BB3_42;
	shl.b32 	%r84, %r166, 7;
	add.s32 	%r42, %r84, %r4;
	setp.ge.s32 	%p23, %r42, %r2;
	@%p23 bra 	$L__BB3_39;
	mul.wide.s32 	%rd44, %r42, 4;
	add.s64 	%rd45, %rd7, %rd44;
	ld.global.u32 	%r85, [%rd45];
	mul.lo.s32 	%r86, %r85, 3;
	add.s64 	%rd46, %rd8, %rd44;
	st.global.u32 	[%rd46], %r86;
$L__BB3_39:
	add.s32 	%r43, %r42, 128;
	setp.ge.s32 	%p24, %r43, %r2;
	@%p24 bra 	$L__BB3_41;
	mul.wide.s32 	%rd47, %r43, 4;
	add.s64 	%rd48, %rd7, %rd47;
	ld.global.u32 	%r87, [%rd48];
	mul.lo.s32 	%r88, %r87, 3;
	add.s64 	%rd49, %rd8, %rd47;
	st.global.u32 	[%rd49], %r88;
$L__BB3_41:
	add.s32 	%r166, %r166, 2;
$L__BB3_42:
	and.b32  	%r89, %r47, 1;
	setp.eq.b32 	%p25, %r89, 1;
	not.pred 	%p26, %p25;
	@%p26 bra 	$L__BB3_58;
	shl.b32 	%r90, %r166, 7;
	add.s32 	%r46, %r90, %r4;
	setp.ge.s32 	%p27, %r46, %r2;
	@%p27 bra 	$L__BB3_58;
	mul.wide.s32 	%rd50, %r46, 4;
	add.s64 	%rd51, %rd7, %rd50;
	ld.global.u32 	%r91, [%rd51];
	mul.lo.s32 	%r92, %r91, 3;
	add.s64 	%rd52, %rd8, %rd50;
	st.global.u32 	[%rd52], %r92;
	bra.uni 	$L__BB3_58;
$L__BB3_45:
	setp.lt.s32 	%p28, %r47, 1;
	@%p28 bra 	$L__BB3_58;
	and.b32  	%r10, %r47, 15;
	setp.lt.u32 	%p29, %r47, 16;
	mov.b32 	%r162, 0;
	@%p29 bra 	$L__BB3_49;
	and.b32  	%r162, %r47, 2147483632;
	neg.s32 	%r159, %r162;
	add.s32 	%r158, %r4, 1152;
	mul.wide.u32 	%rd53, %r4, 4;
	or.b64  	%rd71, %rd53, 4096;
$L__BB3_48:
	.pragma "nounroll";
	mul.wide.s32 	%rd54, %r158, 4;
	add.s64 	%rd55, %rd54, 1536;
	add.s64 	%rd56, %rd7, %rd71;
	ld.global.u32 	%r94, [%rd56+-4096];
	mul.lo.s32 	%r95, %r94, 3;
	add.s64 	%rd57, %rd8, %rd71;
	st.global.u32 	[%rd57+-4096], %r95;
	ld.global.u32 	%r96, [%rd56+-3584];
	mul.lo.s32 	%r97, %r96, 3;
	st.global.u32 	[%rd57+-3584], %r97;
	ld.global.u32 	%r98, [%rd56+-3072];
	mul.lo.s32 	%r99, %r98, 3;
	st.global.u32 	[%rd57+-3072], %r99;
	ld.global.u32 	%r100, [%rd56+-2560];
	mul.lo.s32 	%r101, %r100, 3;
	st.global.u32 	[%rd57+-2560], %r101;
	ld.global.u32 	%r102, [%rd56+-2048];
	mul.lo.s32 	%r103, %r102, 3;
	st.global.u32 	[%rd57+-2048], %r103;
	ld.global.u32 	%r104, [%rd56+-1536];
	mul.lo.s32 	%r105, %r104, 3;
	st.global.u32 	[%rd57+-1536], %r105;
	ld.global.u32 	%r106, [%rd56+-1024];
	mul.lo.s32 	%r107, %r106, 3;
	st.global.u32 	[%rd57+-1024], %r107;
	ld.global.u32 	%r108, [%rd56+-512];
	mul.lo.s32 	%r109, %r108, 3;
	st.global.u32 	[%rd57+-512], %r109;
	ld.global.u32 	%r110, [%rd56];
	mul.lo.s32 	%r111, %r110, 3;
	st.global.u32 	[%rd57], %r111;
	add.s64 	%rd58, %rd7, %rd55;
	ld.global.u32 	%r112, [%rd58+-1536];
	mul.lo.s32 	%r113, %r112, 3;
	add.s64 	%rd59, %rd8, %rd55;
	st.global.u32 	[%rd59+-1536], %r113;
	ld.global.u32 	%r114, [%rd58+-1024];
	mul.lo.s32 	%r115, %r114, 3;
	st.global.u32 	[%rd59+-1024], %r115;
	ld.global.u32 	%r116, [%rd58+-512];
	mul.lo.s32 	%r117, %r116, 3;
	st.global.u32 	[%rd59+-512], %r117;
	ld.global.u32 	%r118, [%rd58];
	mul.lo.s32 	%r119, %r118, 3;
	st.global.u32 	[%rd59], %r119;
	ld.global.u32 	%r120, [%rd58+512];
	mul.lo.s32 	%r121, %r120, 3;
	st.global.u32 	[%rd59+512], %r121;
	ld.global.u32 	%r122, [%rd58+1024];
	mul.lo.s32 	%r123, %r122, 3;
	st.global.u32 	[%rd59+1024], %r123;
	ld.global.u32 	%r124, [%rd58+1536];
	mul.lo.s32 	%r125, %r124, 3;
	st.global.u32 	[%rd59+1536], %r125;
	add.s32 	%r159, %r159, 16;
	add.s32 	%r158, %r158, 2048;
	add.s64 	%rd71, %rd71, 8192;
	setp.eq.s32 	%p30, %r159, 0;
	@%p30 bra 	$L__BB3_49;
	bra.uni 	$L__BB3_48;
$L__BB3_49:
	setp.eq.s32 	%p31, %r10, 0;
	@%p31 bra 	$L__BB3_58;
	and.b32  	%r22, %r47, 7;
	setp.lt.u32 	%p32, %r10, 8;
	@%p32 bra 	$L__BB3_52;
	shl.b32 	%r126, %r162, 7;
	add.s32 	%r127, %r126, %r4;
	mul.wide.s32 	%rd60, %r127, 4;
	add.s64 	%rd61, %rd7, %rd60;
	ld.global.u32 	%r128, [%rd61];
	mul.lo.s32 	%r129, %r128, 3;
	add.s64 	%rd62, %rd8, %rd60;
	st.global.u32 	[%rd62], %r129;
	ld.global.u32 	%r130, [%rd61+512];
	mul.lo.s32 	%r131, %r130, 3;
	st.global.u32 	[%rd62+512], %r131;
	ld.global.u32 	%r132, [%rd61+1024];
	mul.lo.s32 	%r133, %r132, 3;
	st.global.u32 	[%rd62+1024], %r133;
	ld.global.u32 	%r134, [%rd61+1536];
	mul.lo.s32 	%r135, %r134, 3;
	st.global.u32 	[%rd62+1536], %r135;
	ld.global.u32 	%r136, [%rd61+2048];
	mul.lo.s32 	%r137, %r136, 3;
	st.global.u32 	[%rd62+2048], %r137;
	ld.global.u32 	%r138, [%rd61+2560];
	mul.lo.s32 	%r139, %r138, 3;
	st.global.u32 	[%rd62+2560], %r139;
	ld.global.u32 	%r140, [%rd61+3072];
	mul.lo.s32 	%r141, %r140, 3;
	st.global.u32 	[%rd62+3072], %r141;
	ld.global.u32 	%r142, [%rd61+3584];
	mul.lo.s32 	%r143, %r142, 3;
	st.global.u32 	[%rd62+3584], %r143;
	add.s32 	%r162, %r162, 8;
$L__BB3_52:
	setp.eq.s32 	%p33, %r22, 0;
	@%p33 bra 	$L__BB3_58;
	and.b32  	%r25, %r47, 3;
	setp.lt.u32 	%p34, %r22, 4;
	@%p34 bra 	$L__BB3_55;
	shl.b32 	%r144, %r162, 7;
	add.s32 	%r145, %r144, %r4;
	mul.wide.s32 	%rd63, %r145, 4;
	add.s64 	%rd64, %rd7, %rd63;
	ld.global.u32 	%r146, [%rd64];
	mul.lo.s32 	%r147, %r146, 3;
	add.s64 	%rd65, %rd8, %rd63;
	st.global.u32 	[%rd65], %r147;
	ld.global.u32 	%r148, [%rd64+512];
	mul.lo.s32 	%r149, %r148, 3;
	st.global.u32 	[%rd65+512], %r149;
	ld.global.u32 	%r150, [%rd64+1024];
	mul.lo.s32 	%r151, %r150, 3;
	st.global.u32 	[%rd65+1024], %r151;
	ld.global.u32 	%r152, [%rd64+1536];
	mul.lo.s32 	%r153, %r152, 3;
	st.global.u32 	[%rd65+1536], %r153;
	add.s32 	%r162, %r162, 4;
$L__BB3_55:
	setp.eq.s32 	%p35, %r25, 0;
	@%p35 bra 	$L__BB3_58;
	shl.b32 	%r154, %r162, 7;
	add.s32 	%r165, %r4, %r154;
	neg.s32 	%r164, %r25;
$L__BB3_57:
	.pragma "nounroll";
	mul.wide.s32 	%rd67, %r165, 4;
	add.s64 	%rd68, %rd8, %rd67;
	add.s64 	%rd69, %rd7, %rd67;
	ld.global.u32 	%r155, [%rd69];
	mul.lo.s32 	%r156, %r155, 3;
	st.global.u32 	[%rd68], %r156;
	add.s32 	%r165, %r165, 128;
	add.s32 	%r164, %r164, 1;
	setp.eq.s32 	%p36, %r164, 0;
	@%p36 bra 	$L__BB3_58;
	bra.uni 	$L__BB3_57;
$L__BB3_58:
	ret;

}


// ===== COMPILED SASS (sm_100) =====

	.target	sm_100

	.elftype	@"ET_EXEC"


//--------------------- .note.nv.tkinfo           --------------------------
	.section	.note.nv.tkinfo,"",@"SHT_NOTE"
	.sectionflags	@"SHF_NOTE_NV_TKINFO"
	.tkinfo
        /*0018*/ 	.word	0x00000002
        /*0030*/ 	.string	""
        /*0030*/ 	.string	"ptxas"
        /*0030*/ 	.string	"Cuda compilation tools, release 13.0, V13.0.88"
        /*0030*/ 	.string	"Build cuda_13.0.r13.0/compiler.36424714_0"
        /*0030*/ 	.string	"-arch sm_100 -m 64 "



//--------------------- .note.nv.cuinfo           --------------------------
	.section	.note.nv.cuinfo,"",@"SHT_NOTE"
	.sectionflags	@"SHF_NOTE_NV_CUINFO"
        /*0018*/ 	.short	0x0002
        /*001a*/ 	.short	0x0064
        /*001c*/ 	.short	0x0082
	.zero		2


//--------------------- .nv.info                  --------------------------
	.section	.nv.info,"",@"SHT_CUDA_INFO"
	.align	4


	//----- nvinfo : EIATTR_REGCOUNT
	.align		4
        /*0000*/ 	.byte	0x04, 0x2f
        /*0002*/ 	.short	(.L_44 - .L_43)
	.align		4
.L_43:
        /*0004*/ 	.word	index@(_ZN3cub18CUB_300001_SM_10006detail11EmptyKernelIvEEvv)
        /*0008*/ 	.word	0x00000004


	//----- nvinfo : EIATTR_FRAME_SIZE
	.align		4
.L_44:
        /*000c*/ 	.byte	0x04, 0x11
        /*000e*/ 	.short	(.L_46 - .L_45)
	.align		4
.L_45:
        /*0010*/ 	.word	index@(_ZN3cub18CUB_300001_SM_10006detail11EmptyKernelIvEEvv)
        /*0014*/ 	.word	0x00000000


	//----- nvinfo : EIATTR_REGCOUNT
	.align		4
.L_46:
        /*0018*/ 	.byte	0x04, 0x2f
        /*001a*/ 	.short	(.L_48 - .L_47)
	.align		4
.L_47:
        /*001c*/ 	.word	index@(_ZN3cub18CUB_300001_SM_10006detail8for_each13static_kernelINS2_12policy_hub_t12policy_500_tEmN6thrust24THRUST_300001_SM_1000_NS8cuda_cub20__uninitialized_fill7functorINS7_10device_ptrIiEEiEEEEvT0_T1_)
        /*0020*/ 	.word	0x00000008


	//----- nvinfo : EIATTR_FRAME_SIZE
	.align		4
.L_48:
        /*0024*/ 	.byte	0x04, 0x11
        /*0026*/ 	.short	(.L_50 - .L_49)
	.align		4
.L_49:
        /*0028*/ 	.word	index@(_ZN3cub18CUB_300001_SM_10006detail8for_each13static_kernelINS2_12policy_hub_t12policy_500_tEmN6thrust24THRUST_300001_SM_1000_NS8cuda_cub20__uninitialized_fill7functorINS7_10device_ptrIiEEiEEEEvT0_T1_)
        /*002c*/ 	.word	0x00000000


	//----- nvinfo : EIATTR_REGCOUNT
	.align		4
.L_50:
        /*0030*/ 	.byte	0x04, 0x2f
        /*0032*/ 	.short	(.L_52 - .L_51)
	.align		4
.L_51:
        /*0034*/ 	.word	index@(_ZN3cub18CUB_300001_SM_10006detail9transform16transform_kernelINS2_10policy_hubILb1EN4cuda3std3__45tupleIJN6thrust24THRUST_300001_SM_1000_NS6detail15normal_iteratorINSA_10device_ptrIiEEEEEEEE10policy1000Ei6tripleSF_JPiEEEvT0_iT1_T2_DpNS2_10kernel_argIT3_EE)
        /*0038*/ 	.word	0x0000001c


	//----- nvinfo : EIATTR_FRAME_SIZE
	.align		4
.L_52:
        /*003c*/ 	.byte	0x04, 0x11
        /*003e*/ 	.short	(.L_54 - .L_53)
	.align		4
.L_53:
        /*0040*/ 	.word	index@(_ZN3cub18CUB_300001_SM_10006detail9transform16transform_kernelINS2_10policy_hubILb1EN4cuda3std3__45tupleIJN6thrust24THRUST_300001_SM_1000_NS6detail15normal_iteratorINSA_10device_ptrIiEEEEEEEE10policy1000Ei6tripleSF_JPiEEEvT0_iT1_T2_DpNS2_10kernel_argIT3_EE)
        /*0044*/ 	.word	0x00000000


	//----- nvinfo : EIATTR_REGCOUNT
	.align		4
.L_54:
        /*0048*/ 	.byte	0x04, 0x2f
        /*004a*/ 	.short	(.L_56 - .L_55)
	.align		4
.L_55:
        /*004c*/ 	.word	index@(_ZN3cub18CUB_300001_SM_10006detail9transform16transform_kernelINS2_10policy_hubILb1EN4cuda3std3__45tupleIJN6thrust24THRUST_300001_SM_1000_NS6detail15normal_iteratorINSA_10device_ptrIiEEEEEEEE10policy1000El6tripleSF_JPiEEEvT0_iT1_T2_DpNS2_10kernel_argIT3_EE)
        /*0050*/ 	.word	0x0000001c


	//----- nvinfo : EIATTR_FRAME_SIZE
	.align		4
.L_56:
        /*0054*/ 	.byte	0x04, 0x11
        /*0056*/ 	.short	(.L_58 - .L_57)
	.align		4
.L_57:
        /*0058*/ 	.word	index@(_ZN3cub18CUB_300001_SM_10006detail9transform16transform_kernelINS2_10policy_hubILb1EN4cuda3std3__45tupleIJN6thrust24THRUST_300001_SM_1000_NS6detail15normal_iteratorINSA_10device_ptrIiEEEEEEEE10policy1000El6tripleSF_JPiEEEvT0_iT1_T2_DpNS2_10kernel_argIT3_EE)
        /*005c*/ 	.word	0x00000000


	//----- nvinfo : EIATTR_MIN_STACK_SIZE
	.align		4
.L_58:
        /*0060*/ 	.byte	0x04, 0x12
        /*0062*/ 	.short	(.L_60 - .L_59)
	.align		4
.L_59:
        /*0064*/ 	.word	index@(_ZN3cub18CUB_300001_SM_10006detail9transform16transform_kernelINS2_10policy_hubILb1EN4cuda3std3__45tupleIJN6thrust24THRUST_300001_SM_1000_NS6detail15normal_iteratorINSA_10device_ptrIiEEEEEEEE10policy1000El6tripleSF_JPiEEEvT0_iT1_T2_DpNS2_10kernel_argIT3_EE)
        /*0068*/ 	.word	0x00000000


	//----- nvinfo : EIATTR_MIN_STACK_SIZE
	.align		4
.L_60:
        /*006c*/ 	.byte	0x04, 0x12
        /*006e*/ 	.short	(.L_62 - .L_61)
	.align		4
.L_61:
        /*0070*/ 	.word	index@(_ZN3cub18CUB_300001_SM_10006detail9transform16transform_kernelINS2_10policy_hubILb1EN4cuda3std3__45tupleIJN6thrust24THRUST_300001_SM_1000_NS6detail15normal_iteratorINSA_10device_ptrIiEEEEEEEE10policy1000Ei6tripleSF_JPiEEEvT0_iT1_T2_DpNS2_10kernel_argIT3_EE)
        /*0074*/ 	.word	0x00000000


	//----- nvinfo : EIATTR_MIN_STACK_SIZE
	.align		4
.L_62:
        /*0078*/ 	.byte	0x04, 0x12
        /*007a*/ 	.short	(.L_64 - .L_63)
	.align		4
.L_63:
        /*007c*/ 	.word	index@(_ZN3cub18CUB_300001_SM_10006detail8for_each13static_kernelINS2_12policy_hub_t12policy_500_tEmN6thrust24THRUST_300001_SM_1000_NS8cuda_cub20__uninitialized_fill7functorINS7_10device_ptrIiEEiEEEEvT0_T1_)
        /*0080*/ 	.word	0x00000000


	//----- nvinfo : EIATTR_MIN_STACK_SIZE
	.align		4
.L_64:
        /*0084*/ 	.byte	0x04, 0x12
        /*0086*/ 	.short	(.L_66 - .L_65)
	.align		4
.L_65:
        /*0088*/ 	.word	index@(_ZN3cub18CUB_300001_SM_10006detail11EmptyKernelIvEEvv)
        /*008c*/ 	.word	0x00000000
.L_66:


//--------------------- .nv.compat                --------------------------
	.section	.nv.compat,"",@"SHT_CUDA_COMPAT_INFO"
	.align	4
        /*0000*/ 	.byte	0x02, 0x09, 0x00, 0x00, 0x02, 0x02, 0x01, 0x00, 0x02, 0x05, 0x05, 0x00, 0x03, 0x07, 0x01, 0x01
        /*0010*/ 	.byte	0x02, 0x03, 0x00, 0x00, 0x02, 0x06, 0x01, 0x00, 0x04, 0x0b, 0x08, 0x00, 0x09, 0x00, 0x00, 0x00
        /*0020*/ 	.byte	0x00, 0x00, 0x00, 0x00


//--------------------- .nv.info._ZN3cub18CUB_300001_SM_10006detail9transform16transform_kernelINS2_10policy_hubILb1EN4cuda3std3__45tupleIJN6thrust24THRUST_300001_SM_1000_NS6detail15normal_iteratorINSA_10device_ptrIiEEEEEEEE10policy1000El6tripleSF_JPiEEEvT0_iT1_T2_DpNS2_10kernel_argIT3_EE --------------------------
	.section	.nv.info._ZN3cub18CUB_300001_SM_10006detail9transform16transform_kernelINS2_10policy_hubILb1EN4cuda3std3__45tupleIJN6thrust24THRUST_300001_SM_1000_NS6detail15normal_iteratorINSA_10device_ptrIiEEEEEEEE10policy1000El6tripleSF_JPiEEEvT0_iT1_T2_DpNS2_10kernel_argIT3_EE,"",@"SHT_CUDA_INFO"
	.sectionflags	@""
	.align	4


	//----- nvinfo : EIATTR_CUDA_API_VERSION
	.align		4
        /*0000*/ 	.byte	0x04, 0x37
        /*0002*/ 	.short	(.L_68 - .L_67)
.L_67:
        /*0004*/ 	.word	0x00000082


	//----- nvinfo : EIATTR_KPARAM_INFO
	.align		4
.L_68:
        /*0008*/ 	.byte	0x04, 0x17
        /*000a*/ 	.short	(.L_70 - .L_69)
.L_69:
        /*000c*/ 	.word	0x00000000
        /*0010*/ 	.short	0x0004
        /*0012*/ 	.short	0x0018
        /*0014*/ 	.byte	0x00, 0xf0, 0x41, 0x00


	//----- nvinfo : EIATTR_KPARAM_INFO
	.align		4
.L_70:
        /*0018*/ 	.byte	0x04, 0x17
        /*001a*/ 	.short	(.L_72 - .L_71)
.L_71:
        /*001c*/ 	.word	0x00000000
        /*0020*/ 	.short	0x0003
        /*0022*/ 	.short	0x0010
        /*0024*/ 	.byte	0x00, 0xf0, 0x21, 0x00


	//----- nvinfo : EIATTR_KPARAM_INFO
	.align		4
.L_72:
        /*0028*/ 	.byte	0x04, 0x17
        /*002a*/ 	.short	(.L_74 - .L_73)
.L_73:
        /*002c*/ 	.word	0x00000000
        /*0030*/ 	.short	0x0002
        /*0032*/ 	.short	0x000c
        /*0034*/ 	.byte	0x00, 0xf0, 0x05, 0x00


	//----- nvinfo : EIATTR_KPARAM_INFO
	.align		4
.L_74:
        /*0038*/ 	.byte	0x04, 0x17
        /*003a*/ 	.short	(.L_76 - .L_75)
.L_75:
        /*003c*/ 	.word	0x00000000
        /*0040*/ 	.short	0x0001
        /*0042*/ 	.short	0x0008
        /*0044*/ 	.byte	0x00, 0xf0, 0x11, 0x00


	//----- nvinfo : EIATTR_KPARAM_INFO
	.align		4
.L_76:
        /*0048*/ 	.byte	0x04, 0x17
        /*004a*/ 	.short	(.L_78 - .L_77)
.L_77:
        /*004c*/ 	.word	0x00000000
        /*0050*/ 	.short	0x0000
        /*0052*/ 	.short	0x0000
        /*0054*/ 	.byte	0x00, 0xf0, 0x21, 0x00


	//----- nvinfo : EIATTR_SPARSE_MMA_MASK
	.align		4
.L_78:
        /*0058*/ 	.byte	0x03, 0x50
        /*005a*/ 	.short	0x0000


	//----- nvinfo : EIATTR_MAXREG_COUNT
	.align		4
        /*005c*/ 	.byte	0x03, 0x1b
        /*005e*/ 	.short	0x00ff


	//----- nvinfo : EIATTR_MERCURY_ISA_VERSION
	.align		4
        /*0060*/ 	.byte	0x03, 0x5f
        /*0062*/ 	.short	0x0101


	//----- nvinfo : EIATTR_VRC_CTA_INIT_COUNT
	.align		4
        /*0064*/ 	.byte	0x02, 0x4a
	.zero		1
	.zero		1


	//----- nvinfo : EIATTR_EXIT_INSTR_OFFSETS
	.align		4
        /*0068*/ 	.byte	0x04, 0x1c
        /*006a*/ 	.short	(.L_80 - .L_79)


	//   ....[0]....
.L_79:
        /*006c*/ 	.word	0x000002a0


	//   ....[1]....
        /*0070*/ 	.word	0x00000a30


	//   ....[2]....
        /*0074*/ 	.word	0x00000c60


	//   ....[3]....
        /*0078*/ 	.word	0x00000da0


	//   ....[4]....
        /*007c*/ 	.word	0x00000dd0


	//   ....[5]....
        /*0080*/ 	.word	0x00000e30


	//   ....[6]....
        /*0084*/ 	.word	0x00000e50


	//   ....[7]....
        /*0088*/ 	.word	0x00001310


	//   ....[8]....
        /*008c*/ 	.word	0x00001520


	//   ....[9]....
        /*0090*/ 	.word	0x00001670


	//   ....[10]....
        /*0094*/ 	.word	0x00001710


	//----- nvinfo : EIATTR_MAX_THREADS
	.align		4
.L_80:
        /*0098*/ 	.byte	0x04, 0x05
        /*009a*/ 	.short	(.L_82 - .L_81)
.L_81:
        /*009c*/ 	.word	0x00000080
        /*00a0*/ 	.word	0x00000001
        /*00a4*/ 	.word	0x00000001


	//----- nvinfo : EIATTR_CRS_STACK_SIZE
	.align		4
.L_82:
        /*00a8*/ 	.byte	0x04, 0x1e
        /*00aa*/ 	.short	(.L_84 - .L_83)
.L_83:
        /*00ac*/ 	.word	0x00000000


	//----- nvinfo : EIATTR_CBANK_PARAM_SIZE
	.align		4
.L_84:
        /*00b0*/ 	.byte	0x03, 0x19
        /*00b2*/ 	.short	0x0028


	//----- nvinfo : EIATTR_PARAM_CBANK
	.align		4
        /*00b4*/ 	.byte	0x04, 0x0a
        /*00b6*/ 	.short	(.L_86 - .L_85)
	.align		4
.L_85:
        /*00b8*/ 	.word	index@(.nv.constant0._ZN3cub18CUB_300001_SM_10006detail9transform16transform_kernelINS2_10policy_hubILb1EN4cuda3std3__45tupleIJN6thrust24THRUST_300001_SM_1000_NS6detail15normal_iteratorINSA_10device_ptrIiEEEEEEEE10policy1000El6tripleSF_JPiEEEvT0_iT1_T2_DpNS2_10kernel_argIT3_EE)
        /*00bc*/ 	.short	0x0380
        /*00be*/ 	.short	0x0028


	//----- nvinfo : EIATTR_SW_WAR
	.align		4
.L_86:
        /*00c0*/ 	.byte	0x04, 0x36
        /*00c2*/ 	.short	(.L_88 - .L_87)
.L_87:
        /*00c4*/ 	.word	0x00000008
.L_88:


//--------------------- .nv.info._ZN3cub18CUB_300001_SM_10006detail9transform16transform_kernelINS2_10policy_hubILb1EN4cuda3std3__45tupleIJN6thrust24THRUST_300001_SM_1000_NS6detail15normal_iteratorINSA_10device_ptrIiEEEEEEEE10policy1000Ei6tripleSF_JPiEEEvT0_iT1_T2_DpNS2_10kernel_argIT3_EE --------------------------
	.section	.nv.info._ZN3cub18CUB_300001_SM_10006detail9transform16transform_kernelINS2_10policy_hubILb1EN4cuda3std3__45tupleIJN6thrust24THRUST_300001_SM_1000_NS6detail15normal_iteratorINSA_10device_ptrIiEEEEEEEE10policy1000Ei6tripleSF_JPiEEEvT0_iT1_T2_DpNS2_10kernel_argIT3_EE,"",@"SHT_CUDA_INFO"
	.sectionflags	@""
	.align	4


	//----- nvinfo : EIATTR_CUDA_API_VERSION
	.align		4
        /*0000*/ 	.byte	0x04, 0x37
        /*0002*/ 	.short	(.L_90 - .L_89)
.L_89:
        /*0004*/ 	.word	0x00000082


	//----- nvinfo : EIATTR_KPARAM_INFO
	.align		4
.L_90:
        /*0008*/ 	.byte	0x04, 0x17
        /*000a*/ 	.short	(.L_92 - .L_91)
.L_91:
        /*000c*/ 	.word	0x00000000
        /*0010*/ 	.short	0x0004
        /*0012*/ 	.short	0x0018
        /*0014*/ 	.byte	0x00, 0xf0, 0x41, 0x00


	//----- nvinfo : EIATTR_KPARAM_INFO
	.align		4
.L_92:
        /*0018*/ 	.byte	0x04, 0x17
        /*001a*/ 	.short	(.L_94 - .L_93)
.L_93:
        /*001c*/ 	.word	0x00000000
        /*0020*/ 	.short	0x0003
        /*0022*/ 	.short	0x0010
        /*0024*/ 	.byte	0x00, 0xf0, 0x21, 0x00


	//----- nvinfo : EIATTR_KPARAM_INFO
	.align		4
.L_94:
        /*0028*/ 	.byte	0x04, 0x17
        /*002a*/ 	.short	(.L_96 - .L_95)
.L_95:
        /*002c*/ 	.word	0x00000000
        /*0030*/ 	.short	0x0002
        /*0032*/ 	.short	0x0008
        /*0034*/ 	.byte	0x00, 0xf0, 0x05, 0x00


	//----- nvinfo : EIATTR_KPARAM_INFO
	.align		4
.L_96:
        /*0038*/ 	.byte	0x04, 0x17
        /*003a*/ 	.short	(.L_98 - .L_97)
.L_97:
        /*003c*/ 	.word	0x00000000
        /*0040*/ 	.short	0x0001
        /*0042*/ 	.short	0x0004
        /*0044*/ 	.byte	0x00, 0xf0, 0x11, 0x00


	//----- nvinfo : EIATTR_KPARAM_INFO
	.align		4
.L_98:
        /*0048*/ 	.byte	0x04, 0x17
        /*004a*/ 	.short	(.L_100 - .L_99)
.L_99:
        /*004c*/ 	.word	0x00000000
        /*0050*/ 	.short	0x0000
        /*0052*/ 	.short	0x0000
        /*0054*/ 	.byte	0x00, 0xf0, 0x11, 0x00


	//----- nvinfo : EIATTR_SPARSE_MMA_MASK
	.align		4
.L_100:
        /*0058*/ 	.byte	0x03, 0x50
        /*005a*/ 	.short	0x0000


	//----- nvinfo : EIATTR_MAXREG_COUNT
	.align		4
        /*005c*/ 	.byte	0x03, 0x1b
        /*005e*/ 	.short	0x00ff


	//----- nvinfo : EIATTR_MERCURY_ISA_VERSION
	.align		4
        /*0060*/ 	.byte	0x03, 0x5f
        /*0062*/ 	.short	0x0101


	//----- nvinfo : EIATTR_VRC_CTA_INIT_COUNT
	.align		4
        /*0064*/ 	.byte	0x02, 0x4a
	.zero		1
	.zero		1


	//----- nvinfo : EIATTR_EXIT_INSTR_OFFSETS
	.align		4
        /*0068*/ 	.byte	0x04, 0x1c
        /*006a*/ 	.short	(.L_102 - .L_101)


	//   ....[0]....
.L_101:
        /*006c*/ 	.word	0x000001f0


	//   ....[1]....
        /*0070*/ 	.word	0x000006b0


	//   ....[2]....
        /*0074*/ 	.word	0x000008d0


	//   ....[3]....
        /*0078*/ 	.word	0x00000a20


	//   ....[4]....
        /*007c*/ 	.word	0x00000ae0


	//   ....[5]....
        /*0080*/ 	.word	0x00000b00


	//   ....[6]....
        /*0084*/ 	.word	0x00000ea0


	//   ....[7]....
        /*0088*/ 	.word	0x000010d0


	//   ....[8]....
        /*008c*/ 	.word	0x00001210


	//   ....[9]....
        /*0090*/ 	.word	0x00001240


	//   ....[10]....
        /*0094*/ 	.word	0x000012a0


	//----- nvinfo : EIATTR_MAX_THREADS
	.align		4
.L_102:
        /*0098*/ 	.byte	0x04, 0x05
        /*009a*/ 	.short	(.L_104 - .L_103)
.L_103:
        /*009c*/ 	.word	0x00000080
        /*00a0*/ 	.word	0x00000001
        /*00a4*/ 	.word	0x00000001


	//----- nvinfo : EIATTR_CRS_STACK_SIZE
	.align		4
.L_104:
        /*00a8*/ 	.byte	0x04, 0x1e
        /*00aa*/ 	.short	(.L_106 - .L_105)
.L_105:
        /*00ac*/ 	.word	0x00000000


	//----- nvinfo : EIATTR_CBANK_PARAM_SIZE
	.align		4
.L_106:
        /*00b0*/ 	.byte	0x03, 0x19
        /*00b2*/ 	.short	0x0028


	//----- nvinfo : EIATTR_PARAM_CBANK
	.align		4
        /*00b4*/ 	.byte	0x04, 0x0a
        /*00b6*/ 	.short	(.L_108 - .L_107)
	.align		4
.L_107:
        /*00b8*/ 	.word	index@(.nv.constant0._ZN3cub18CUB_300001_SM_10006detail9transform16transform_kernelINS2_10policy_hubILb1EN4cuda3std3__45tupleIJN6thrust24THRUST_300001_SM_1000_NS6detail15normal_iteratorINSA_10device_ptrIiEEEEEEEE10policy1000Ei6tripleSF_JPiEEEvT0_iT1_T2_DpNS2_10kernel_argIT3_EE)
        /*00bc*/ 	.short	0x0380
        /*00be*/ 	.short	0x0028


	//----- nvinfo : EIATTR_SW_WAR
	.align		4
.L_108:
        /*00c0*/ 	.byte	0x04, 0x36
        /*00c2*/ 	.short	(.L_110 - .L_109)
.L_109:
        /*00c4*/ 	.word	0x00000008
.L_110:


//--------------------- .nv.info._ZN3cub18CUB_300001_SM_10006detail8for_each13static_kernelINS2_12policy_hub_t12policy_500_tEmN6thrust24THRUST_300001_SM_1000_NS8cuda_cub20__uninitialized_fill7functorINS7_10device_ptrIiEEiEEEEvT0_T1_ --------------------------
	.section	.nv.info._ZN3cub18CUB_300001_SM_10006detail8for_each13static_kernelINS2_12policy_hub_t12policy_500_tEmN6thrust24THRUST_300001_SM_1000_NS8cuda_cub20__uninitialized_fill7functorINS7_10device_ptrIiEEiEEEEvT0_T1_,"",@"SHT_CUDA_INFO"
	.sectionflags	@""
	.align	4


	//----- nvinfo : EIATTR_CUDA_API_VERSION
	.align		4
        /*0000*/ 	.byte	0x04, 0x37
        /*0002*/ 	.short	(.L_112 - .L_111)
.L_111:
        /*0004*/ 	.word	0x00000082


	//----- nvinfo : EIATTR_KPARAM_INFO
	.align		4
.L_112:
        /*0008*/ 	.byte	0x04, 0x17
        /*000a*/ 	.short	(.L_114 - .L_113)
.L_113:
        /*000c*/ 	.word	0x00000000
        /*0010*/ 	.short	0x0001
        /*0012*/ 	.short	0x0008
        /*0014*/ 	.byte	0x00, 0xf0, 0x41, 0x00


	//----- nvinfo : EIATTR_KPARAM_INFO
	.align		4
.L_114:
        /*0018*/ 	.byte	0x04, 0x17
        /*001a*/ 	.short	(.L_116 - .L_115)
.L_115:
        /*001c*/ 	.word	0x00000000
        /*0020*/ 	.short	0x0000
        /*0022*/ 	.short	0x0000
        /*0024*/ 	.byte	0x00, 0xf0, 0x21, 0x00


	//----- nvinfo : EIATTR_SPARSE_MMA_MASK
	.align		4
.L_116:
        /*0028*/ 	.byte	0x03, 0x50
        /*002a*/ 	.short	0x0000


	//----- nvinfo : EIATTR_MAXREG_COUNT
	.align		4
        /*002c*/ 	.byte	0x03, 0x1b
        /*002e*/ 	.short	0x00ff


	//----- nvinfo : EIATTR_MERCURY_ISA_VERSION
	.align		4
        /*0030*/ 	.byte	0x03, 0x5f
        /*0032*/ 	.short	0x0101


	//----- nvinfo : EIATTR_VRC_CTA_INIT_COUNT
	.align		4
        /*0034*/ 	.byte	0x02, 0x4a
	.zero		1
	.zero		1


	//----- nvinfo : EIATTR_EXIT_INSTR_OFFSETS
	.align		4
        /*0038*/ 	.byte	0x04, 0x1c
        /*003a*/ 	.short	(.L_118 - .L_117)


	//   ....[0]....
.L_117:
        /*003c*/ 	.word	0x00000130


	//   ....[1]....
        /*0040*/ 	.word	0x00000230


	//   ....[2]....
        /*0044*/ 	.word	0x00000260


	//----- nvinfo : EIATTR_MAX_THREADS
	.align		4
.L_118:
        /*0048*/ 	.byte	0x04, 0x05
        /*004a*/ 	.short	(.L_120 - .L_119)
.L_119:
        /*004c*/ 	.word	0x00000100
        /*0050*/ 	.word	0x00000001
        /*0054*/ 	.word	0x00000001


	//----- nvinfo : EIATTR_CBANK_PARAM_SIZE
	.align		4
.L_120:
        /*0058*/ 	.byte	0x03, 0x19
        /*005a*/ 	.short	0x0018


	//----- nvinfo : EIATTR_PARAM_CBANK
	.align		4
        /*005c*/ 	.byte	0x04, 0x0a
        /*005e*/ 	.short	(.L_122 - .L_121)
	.align		4
.L_121:
        /*0060*/ 	.word	index@(.nv.constant0._ZN3cub18CUB_300001_SM_10006detail8for_each13static_kernelINS2_12policy_hub_t12policy_500_tEmN6thrust24THRUST_300001_SM_1000_NS8cuda_cub20__uninitialized_fill7functorINS7_10device_ptrIiEEiEEEEvT0_T1_)
        /*0064*/ 	.short	0x0380
        /*0066*/ 	.short	0x0018


	//----- nvinfo : EIATTR_SW_WAR
	.align		4
.L_122:
        /*0068*/ 	.byte	0x04, 0x36
        /*006a*/ 	.short	(.L_124 - .L_123)
.L_123:
        /*006c*/ 	.word	0x00000008
.L_124:


//--------------------- .nv.info._ZN3cub18CUB_300001_SM_10006detail11EmptyKernelIvEEvv --------------------------
	.section	.nv.info._ZN3cub18CUB_300001_SM_10006detail11EmptyKernelIvEEvv,"",@"SHT_CUDA_INFO"
	.sectionflags	@""
	.align	4


	//----- nvinfo : EIATTR_CUDA_API_VERSION
	.align		4
        /*0000*/ 	.byte	0x04, 0x37
        /*0002*/ 	.short	(.L_126 - .L_125)
.L_125:
        /*0004*/ 	.word	0x00000082


	//----- nvinfo : EIATTR_SPARSE_MMA_MASK
	.align		4
.L_126:
        /*0008*/ 	.byte	0x03, 0x50
        /*000a*/ 	.short	0x0000


	//----- nvinfo : EIATTR_MAXREG_COUNT
	.align		4
        /*000c*/ 	.byte	0x03, 0x1b
        /*000e*/ 	.short	0x00ff


	//----- nvinfo : EIATTR_MERCURY_ISA_VERSION
	.align		4
        /*0010*/ 	.byte	0x03, 0x5f
        /*0012*/ 	.short	0x0101


	//----- nvinfo : EIATTR_VRC_CTA_INIT_COUNT
	.align		4
        /*0014*/ 	.byte	0x02, 0x4a
	.zero		1
	.zero		1


	//----- nvinfo : EIATTR_EXIT_INSTR_OFFSETS
	.align		4
        /*0018*/ 	.byte	0x04, 0x1c
        /*001a*/ 	.short	(.L_128 - .L_127)


	//   ....[0]....
.L_127:
        /*001c*/ 	.word	0x00000010


	//----- nvinfo : EIATTR_SW_WAR
	.align		4
.L_128:
        /*0020*/ 	.byte	0x04, 0x36
        /*0022*/ 	.short	(.L_130 - .L_129)
.L_129:
        /*0024*/ 	.word	0x00000008
.L_130:


//--------------------- .nv.callgraph             --------------------------
	.section	.nv.callgraph,"",@"SHT_CUDA_CALLGRAPH"
	.align	4
	.sectionentsize	8
	.align		4
        /*0000*/ 	.word	0x00000000
	.align		4
        /*0004*/ 	.word	0xffffffff
	.align		4
        /*0008*/ 	.word	0x00000000
	.align		4
        /*000c*/ 	.word	0xfffffffe
	.align		4
        /*0010*/ 	.word	0x00000000
	.align		4
        /*0014*/ 	.word	0xfffffffd
	.align		4
        /*0018*/ 	.word	0x00000000
	.align		4
        /*001c*/ 	.word	0xfffffffc


//--------------------- .nv.constant4             --------------------------
	.section	.nv.constant4,"a",@progbits
	.align	8
	.align		8
.nv.constant4:
        /*0000*/ 	.dword	_ZN30_INTERNAL_fd4520d2_4_k_cu_main4cuda3std3__45__cpo5beginE
	.align		8
        /*0008*/ 	.dword	_ZN30_INTERNAL_fd4520d2_4_k_cu_main4cuda3std3__45__cpo3endE
	.align		8
        /*0010*/ 	.dword	_ZN30_INTERNAL_fd4520d2_4_k_cu_main4cuda3std3__45__cpo6cbeginE
	.align		8
        /*0018*/ 	.dword	_ZN30_INTERNAL_fd4520d2_4_k_cu_main4cuda3std3__45__cpo4cendE
	.align		8
        /*0020*/ 	.dword	_ZN30_INTERNAL_fd4520d2_4_k_cu_main4cuda3std3__45__cpo6rbeginE
	.align		8
        /*0028*/ 	.dword	_ZN30_INTERNAL_fd4520d2_4_k_cu_main4cuda3std3__45__cpo4rendE
	.align		8
        /*0030*/ 	.dword	_ZN30_INTERNAL_fd4520d2_4_k_cu_main4cuda3std3__45__cpo7crbeginE
	.align		8
        /*0038*/ 	.dword	_ZN30_INTERNAL_fd4520d2_4_k_cu_main4cuda3std3__45__cpo5crendE
	.align		8
        /*0040*/ 	.dword	_ZN30_INTERNAL_fd4520d2_4_k_cu_main4cuda3std3__432_GLOBAL__N__fd4520d2_4_k_cu_main6ignoreE
	.align		8
        /*0048*/ 	.dword	_ZN30_INTERNAL_fd4520d2_4_k_cu_main4cuda3std3__419piecewise_constructE
	.align		8
        /*0050*/ 	.dword	_ZN30_INTERNAL_fd4520d2_4_k_cu_main4cuda3std3__48in_placeE
	.align		8
        /*0058*/ 	.dword	_ZN30_INTERNAL_fd4520d2_4_k_cu_main4cuda3std3__420unreachable_sentinelE
	.align		8
        /*0060*/ 	.dword	_ZN30_INTERNAL_fd4520d2_4_k_cu_main4cuda3std3__47nulloptE
	.align		8
        /*0068*/ 	.dword	_ZN30_INTERNAL_fd4520d2_4_k_cu_main4cuda3std3__48unexpectE
	.align		8
        /*0070*/ 	.dword	_ZN30_INTERNAL_fd4520d2_4_k_cu_main4cuda3std6ranges3__45__cpo4swapE
	.align		8
        /*0078*/ 	.dword	_ZN30_INTERNAL_fd4520d2_4_k_cu_main4cuda3std6ranges3__45__cpo9iter_moveE
	.align		8
        /*0080*/ 	.dword	_ZN30_INTERNAL_fd4520d2_4_k_cu_main4cuda3std6ranges3__45__cpo5beginE
	.align		8
        /*0088*/ 	.dword	_ZN30_INTERNAL_fd4520d2_4_k_cu_main4cuda3std6ranges3__45__cpo3endE
	.align		8
        /*0090*/ 	.dword	_ZN30_INTERNAL_fd4520d2_4_k_cu_main4cuda3std6ranges3__45__cpo6cbeginE
	.align		8
        /*0098*/ 	.dword	_ZN30_INTERNAL_fd4520d2_4_k_cu_main4cuda3std6ranges3__45__cpo4cendE
	.align		8
        /*00a0*/ 	.dword	_ZN30_INTERNAL_fd4520d2_4_k_cu_main4cuda3std6ranges3__45__cpo7advanceE
	.align		8
        /*00a8*/ 	.dword	_ZN30_INTERNAL_fd4520d2_4_k_cu_main4cuda3std6ranges3__45__cpo9iter_swapE
	.align		8
        /*00b0*/ 	.dword	_ZN30_INTERNAL_fd4520d2_4_k_cu_main4cuda3std6ranges3__45__cpo4nextE
	.align		8
        /*00b8*/ 	.dword	_ZN30_INTERNAL_fd4520d2_4_k_cu_main4cuda3std6ranges3__45__cpo4prevE
	.align		8
        /*00c0*/ 	.dword	_ZN30_INTERNAL_fd4520d2_4_k_cu_main4cuda3std6ranges3__45__cpo4dataE
	.align		8
        /*00c8*/ 	.dword	_ZN30_INTERNAL_fd4520d2_4_k_cu_main4cuda3std6ranges3__45__cpo5cdataE
	.align		8
        /*00d0*/ 	.dword	_ZN30_INTERNAL_fd4520d2_4_k_cu_main4cuda3std6ranges3__45__cpo4sizeE
	.align		8
        /*00d8*/ 	.dword	_ZN30_INTERNAL_fd4520d2_4_k_cu_main4cuda3std6ranges3__45__cpo5ssizeE
	.align		8
        /*00e0*/ 	.dword	_ZN30_INTERNAL_fd4520d2_4_k_cu_main4cuda3std6ranges3__45__cpo8distanceE
	.align		8
        /*00e8*/ 	.dword	_ZN30_INTERNAL_fd4520d2_4_k_cu_main6thrust24THRUST_300001_SM_1000_NS8cuda_cub3parE
	.align		8
        /*00f0*/ 	.dword	_ZN30_INTERNAL_fd4520d2_4_k_cu_main6thrust24THRUST_300001_SM_1000_NS8cuda_cub10par_nosyncE
	.align		8
        /*00f8*/ 	.dword	_ZN30_INTERNAL_fd4520d2_4_k_cu_main6thrust24THRUST_300001_SM_1000_NS6system6detail10sequential3seqE
	.align		8
        /*0100*/ 	.dword	_ZN30_INTERNAL_fd4520d2_4_k_cu_main6thrust24THRUST_300001_SM_1000_NS12placeholders2_1E
	.align		8
        /*0108*/ 	.dword	_ZN30_INTERNAL_fd4520d2_4_k_cu_main6thrust24THRUST_300001_SM_1000_NS12placeholders2_2E
	.align		8
        /*0110*/ 	.dword	_ZN30_INTERNAL_fd4520d2_4_k_cu_main6thrust24THRUST_300001_SM_1000_NS12placeholders2_3E
	.align		8
        /*0118*/ 	.dword	_ZN30_INTERNAL_fd4520d2_4_k_cu_main6thrust24THRUST_300001_SM_1000_NS12placeholders2_4E
	.align		8
        /*0120*/ 	.dword	_ZN30_INTERNAL_fd4520d2_4_k_cu_main6thrust24THRUST_300001_SM_1000_NS12placeholders2_5E
	.align		8
        /*0128*/ 	.dword	_ZN30_INTERNAL_fd4520d2_4_k_cu_main6thrust24THRUST_300001_SM_1000_NS12placeholders2_6E
	.align		8
        /*0130*/ 	.dword	_ZN30_INTERNAL_fd4520d2_4_k_cu_main6thrust24THRUST_300001_SM_1000_NS12placeholders2_7E
	.align		8
        /*0138*/ 	.dword	_ZN30_INTERNAL_fd4520d2_4_k_cu_main6thrust24THRUST_300001_SM_1000_NS12placeholders2_8E
	.align		8
        /*0140*/ 	.dword	_ZN30_INTERNAL_fd4520d2_4_k_cu_main6thrust24THRUST_300001_SM_1000_NS12placeholders2_9E
	.align		8
        /*0148*/ 	.dword	_ZN30_INTERNAL_fd4520d2_4_k_cu_main6thrust24THRUST_300001_SM_1000_NS12placeholders3_10E
	.align		8
        /*0150*/ 	.dword	_ZN30_INTERNAL_fd4520d2_4_k_cu_main6thrust24THRUST_300001_SM_1000_NS3seqE


//--------------------- .text._ZN3cub18CUB_300001_SM_10006detail9transform16transform_kernelINS2_10policy_hubILb1EN4cuda3std3__45tupleIJN6thrust24THRUST_300001_SM_1000_NS6detail15normal_iteratorINSA_10device_ptrIiEEEEEEEE10policy1000El6tripleSF_JPiEEEvT0_iT1_T2_DpNS2_10kernel_argIT3_EE --------------------------
	.section	.text._ZN3cub18CUB_300001_SM_10006detail9transform16transform_kernelINS2_10policy_hubILb1EN4cuda3std3__45tupleIJN6thrust24THRUST_300001_SM_1000_NS6detail15normal_iteratorINSA_10device_ptrIiEEEEEEEE10policy1000El6tripleSF_JPiEEEvT0_iT1_T2_DpNS2_10kernel_argIT3_EE,"ax",@progbits
	.align	128
        .global         _ZN3cub18CUB_300001_SM_10006detail9transform16transform_kernelINS2_10policy_hubILb1EN4cuda3std3__45tupleIJN6thrust24THRUST_300001_SM_1000_NS6detail15normal_iteratorINSA_10device_ptrIiEEEEEEEE10policy1000El6tripleSF_JPiEEEvT0_iT1_T2_DpNS2_10kernel_argIT3_EE
        .type           _ZN3cub18CUB_300001_SM_10006detail9transform16transform_kernelINS2_10policy_hubILb1EN4cuda3std3__45tupleIJN6thrust24THRUST_300001_SM_1000_NS6detail15normal_iteratorINSA_10device_ptrIiEEEEEEEE10policy1000El6tripleSF_JPiEEEvT0_iT1_T2_DpNS2_10kernel_argIT3_EE,@function
        .size           _ZN3cub18CUB_300001_SM_10006detail9transform16transform_kernelINS2_10policy_hubILb1EN4cuda3std3__45tupleIJN6thrust24THRUST_300001_SM_1000_NS6detail15normal_iteratorINSA_10device_ptrIiEEEEEEEE10policy1000El6tripleSF_JPiEEEvT0_iT1_T2_DpNS2_10kernel_argIT3_EE,(.L_x_47 - _ZN3cub18CUB_300001_SM_10006detail9transform16transform_kernelINS2_10policy_hubILb1EN4cuda3std3__45tupleIJN6thrust24THRUST_300001_SM_1000_NS6detail15normal_iteratorINSA_10device_ptrIiEEEEEEEE10policy1000El6tripleSF_JPiEEEvT0_iT1_T2_DpNS2_10kernel_argIT3_EE)
        .other          _ZN3cub18CUB_300001_SM_10006detail9transform16transform_kernelINS2_10policy_hubILb1EN4cuda3std3__45tupleIJN6thrust24THRUST_300001_SM_1000_NS6detail15normal_iteratorINSA_10device_ptrIiEEEEEEEE10policy1000El6tripleSF_JPiEEEvT0_iT1_T2_DpNS2_10kernel_argIT3_EE,@"STO_CUDA_ENTRY STV_DEFAULT"
_ZN3cub18CUB_300001_SM_10006detail9transform16transform_kernelINS2_10policy_hubILb1EN4cuda3std3__45tupleIJN6thrust24THRUST_300001_SM_1000_NS6detail15normal_iteratorINSA_10device_ptrIiEEEEEEEE10policy1000El6tripleSF_JPiEEEvT0_iT1_T2_DpNS2_10kernel_argIT3_EE:
.text._ZN3cub18CUB_300001_SM_10006detail9transform16transform_kernelINS2_10policy_hubILb1EN4cuda3std3__45tupleIJN6thrust24THRUST_300001_SM_1000_NS6detail15normal_iteratorINSA_10device_ptrIiEEEEEEEE10policy1000El6tripleSF_JPiEEEvT0_iT1_T2_DpNS2_10kernel_argIT3_EE:
[----:B------:R-:W-:Y:S08]  /*0000*/  LDC R1, c[0x0][0x37c] ;  /* 0x0000df00ff017b82 */ /* 0x000ff00000000800 */
[----:B------:R-:W0:Y:S01]  /*0010*/  LDC R0, c[0x0][0x388] ;  /* 0x0000e200ff007b82 */ /* 0x000e220000000800 */
[----:B------:R-:W1:Y:S01]  /*0020*/  LDCU.64 UR6, c[0x0][0x380] ;  /* 0x00007000ff0677ac */ /* 0x000e620008000a00 */
[----:B------:R-:W2:Y:S01]  /*0030*/  S2R R7, SR_TID.X ;  /* 0x0000000000077919 */ /* 0x000ea20000002100 */
[----:B------:R-:W-:Y:S05]  /*0040*/  BSSY.RECONVERGENT B0, `(.L_x_0) ;  /* 0x000001a000007945 */ /* 0x000fea0003800200 */
[----:B------:R-:W3:Y:S01]  /*0050*/  S2UR UR4, SR_CTAID.X ;  /* 0x00000000000479c3 */ /* 0x000ee20000002500 */
[----:B0-----:R-:W-:-:S04]  /*0060*/  SHF.L.U32 R5, R0, 0x7, RZ ;  /* 0x0000000700057819 */ /* 0x001fc800000006ff */
[----:B------:R-:W-:Y:S01]  /*0070*/  SHF.R.S32.HI R4, RZ, 0x1f, R5 ;  /* 0x0000001fff047819 */ /* 0x000fe20000011405 */
[----:B---3--:R-:W-:Y:S01]  /*0080*/  IMAD.WIDE.U32 R2, R5, UR4, RZ ;  /* 0x0000000405027c25 */ /* 0x008fe2000f8e00ff */
[----:B--2---:R-:W-:-:S03]  /*0090*/  SHF.L.U32 R11, R7, 0x7, RZ ;  /* 0x00000007070b7819 */ /* 0x004fc600000006ff */
[----:B------:R-:W-:Y:S01]  /*00a0*/  IMAD R13, R4, UR4, RZ ;  /* 0x00000004040d7c24 */ /* 0x000fe2000f8e02ff */
[----:B-1----:R-:W-:-:S03]  /*00b0*/  IADD3 R6, P1, PT, -R2, UR6, RZ ;  /* 0x0000000602067c10 */ /* 0x002fc6000ff3e1ff */
[----:B------:R-:W-:Y:S01]  /*00c0*/  IMAD.IADD R13, R3, 0x1, R13 ;  /* 0x00000001030d7824 */ /* 0x000fe200078e020d */
[----:B------:R-:W-:-:S04]  /*00d0*/  ISETP.LT.U32.AND P0, PT, R6, R5, PT ;  /* 0x000000050600720c */ /* 0x000fc80003f01070 */
[----:B------:R-:W-:-:S04]  /*00e0*/  IADD3.X R9, PT, PT, ~R13, UR7, RZ, P1, !PT ;  /* 0x000000070d097c10 */ /* 0x000fc80008ffe5ff */
[----:B------:R-:W-:-:S04]  /*00f0*/  ISETP.LT.AND.EX P0, PT, R9, R4, PT, P0 ;  /* 0x000000040900720c */ /* 0x000fc80003f01300 */
[----:B------:R-:W-:-:S05]  /*0100*/  SEL R6, R6, R5, P0 ;  /* 0x0000000506067207 */ /* 0x000fca0000000000 */
[----:B------:R-:W-:-:S05]  /*0110*/  IMAD.SHL.U32 R4, R6, 0x4, RZ ;  /* 0x0000000406047824 */ /* 0x000fca00078e00ff */
[----:B------:R-:W-:-:S13]  /*0120*/  ISETP.GE.AND P0, PT, R11, R4, PT ;  /* 0x000000040b00720c */ /* 0x000fda0003f06270 */
[----:B------:R-:W-:Y:S05]  /*0130*/  @P0 BRA `(.L_x_1) ;  /* 0x0000000000280947 */ /* 0x000fea0003800000 */
[----:B------:R-:W0:Y:S02]  /*0140*/  LDC.64 R8, c[0x0][0x398] ;  /* 0x0000e600ff087b82 */ /* 0x000e240000000a00 */
[----:B0-----:R-:W-:-:S04]  /*0150*/  LEA R8, P0, R2, R8, 0x2 ;  /* 0x0000000802087211 */ /* 0x001fc800078010ff */
[----:B------:R-:W-:-:S03]  /*0160*/  LEA.HI.X R9, R2, R9, R13, 0x2, P0 ;  /* 0x0000000902097211 */ /* 0x000fc600000f140d */
[----:B------:R-:W-:-:S07]  /*0170*/  IMAD.WIDE.U32 R8, R7, 0x80, R8 ;  /* 0x0000008007087825 */ /* 0x000fce00078e0008 */
.L_x_2:
[----:B------:R-:W-:Y:S01]  /*0180*/  IADD3 R11, PT, PT, R11, 0x4000, RZ ;  /* 0x000040000b0b7810 */ /* 0x000fe20007ffe0ff */
[----:B------:R0:W-:Y:S03]  /*0190*/  CCTL.E.PF2 [R8] ;  /* 0x000000000800798f */ /* 0x0001e60000800100 */
[----:B------:R-:W-:Y:S02]  /*01a0*/  ISETP.GE.AND P0, PT, R11, R4, PT ;  /* 0x000000040b00720c */ /* 0x000fe40003f06270 */
[----:B0-----:R-:W-:-:S05]  /*01b0*/  IADD3 R8, P1, PT, R8, 0x4000, RZ ;  /* 0x0000400008087810 */ /* 0x001fca0007f3e0ff */
[----:B------:R-:W-:-:S06]  /*01c0*/  IMAD.X R9, RZ, RZ, R9, P1 ;  /* 0x000000ffff097224 */ /* 0x000fcc00008e0609 */
[----:B------:R-:W-:Y:S05]  /*01d0*/  @!P0 BRA `(.L_x_2) ;  /* 0xfffffffc00e88947 */ /* 0x000fea000383ffff */
.L_x_1:
[----:B------:R-:W-:Y:S05]  /*01e0*/  BSYNC.RECONVERGENT B0 ;  /* 0x0000000000007941 */ /* 0x000fea0003800200 */
.L_x_0:
[----:B------:R-:W0:Y:S01]  /*01f0*/  LDCU.128 UR8, c[0x0][0x390] ;  /* 0x00007200ff0877ac */ /* 0x000e220008000c00 */
[----:B------:R-:W-:Y:S02]  /*0200*/  ISETP.NE.AND P0, PT, R5, R6, PT ;  /* 0x000000060500720c */ /* 0x000fe40003f05270 */
[C---:B------:R-:W-:Y:S01]  /*0210*/  SHF.L.U32 R3, R2.reuse, 0x2, RZ ;  /* 0x0000000202037819 */ /* 0x040fe200000006ff */
[----:B------:R-:W1:Y:S01]  /*0220*/  LDCU.64 UR4, c[0x0][0x358] ;  /* 0x00006b00ff0477ac */ /* 0x000e620008000a00 */
[----:B------:R-:W-:Y:S02]  /*0230*/  SHF.L.U64.HI R8, R2, 0x2, R13 ;  /* 0x0000000202087819 */ /* 0x000fe4000001020d */
[C---:B0-----:R-:W-:Y:S02]  /*0240*/  IADD3 R4, P1, PT, R3.reuse, UR10, RZ ;  /* 0x0000000a03047c10 */ /* 0x041fe4000ff3e0ff */
[----:B------:R-:W-:Y:S02]  /*0250*/  IADD3 R2, P2, PT, R3, UR8, RZ ;  /* 0x0000000803027c10 */ /* 0x000fe4000ff5e0ff */
[----:B------:R-:W-:-:S02]  /*0260*/  IADD3.X R5, PT, PT, R8, UR11, RZ, P1, !PT ;  /* 0x0000000b08057c10 */ /* 0x000fc40008ffe4ff */
[----:B------:R-:W-:Y:S01]  /*0270*/  IADD3.X R3, PT, PT, R8, UR9, RZ, P2, !PT ;  /* 0x0000000908037c10 */ /* 0x000fe200097fe4ff */
[----:B-1----:R-:W-:Y:S08]  /*0280*/  @!P0 BRA `(.L_x_3) ;  /* 0x0000000800ec8947 */ /* 0x002ff00003800000 */
[----:B------:R-:W-:-:S13]  /*0290*/  ISETP.GE.AND P0, PT, R0, 0x1, PT ;  /* 0x000000010000780c */ /* 0x000fda0003f06270 */
[----:B------:R-:W-:Y:S05]  /*02a0*/  @!P0 EXIT ;  /* 0x000000000000894d */ /* 0x000fea0003800000 */
[C---:B------:R-:W-:Y:S01]  /*02b0*/  ISETP.GE.U32.AND P0, PT, R0.reuse, 0x8, PT ;  /* 0x000000080000780c */ /* 0x040fe20003f06070 */
[----:B------:R-:W-:Y:S01]  /*02c0*/  IMAD.MOV.U32 R8, RZ, RZ, RZ ;  /* 0x000000ffff087224 */ /* 0x000fe200078e00ff */
[----:B------:R-:W-:-:S11]  /*02d0*/  LOP3.LUT R18, R0, 0x7, RZ, 0xc0, !PT ;  /* 0x0000000700127812 */ /* 0x000fd600078ec0ff */
[----:B------:R-:W-:Y:S05]  /*02e0*/  @!P0 BRA `(.L_x_4) ;  /* 0x0000000400cc8947 */ /* 0x000fea0003800000 */
[----:B------:R-:W-:-:S13]  /*02f0*/  ISETP.GE.AND P1, PT, R7, R6, PT ;  /* 0x000000060700720c */ /* 0x000fda0003f26270 */
[----:B------:R-:W-:-:S06]  /*0300*/  @!P1 IMAD.WIDE.U32 R8, R7, 0x4, R4 ;  /* 0x0000000407089825 */ /* 0x000fcc00078e0004 */
[----:B------:R-:W2:Y:S01]  /*0310*/  @!P1 LDG.E R8, desc[UR4][R8.64] ;  /* 0x0000000408089981 */ /* 0x000ea2000c1e1900 */
[C---:B------:R-:W-:Y:S01]  /*0320*/  IADD3 R17, PT, PT, R7.reuse, 0x80, RZ ;  /* 0x0000008007117810 */ /* 0x040fe20007ffe0ff */
[----:B------:R-:W-:-:S03]  /*0330*/  @!P1 IMAD.WIDE.U32 R12, R7, 0x4, R2 ;  /* 0x00000004070c9825 */ /* 0x000fc600078e0002 */
[C---:B------:R-:W-:Y:S01]  /*0340*/  ISETP.GE.AND P0, PT, R17.reuse, R6, PT ;  /* 0x000000061100720c */ /* 0x040fe20003f06270 */
[----:B------:R-:W-:-:S04]  /*0350*/  IMAD.WIDE R10, R17, 0x4, R4 ;  /* 0x00000004110a7825 */ /* 0x000fc800078e0204 */
[----:B--2---:R-:W-:-:S05]  /*0360*/  @!P1 IMAD R15, R8, 0x3, RZ ;  /* 0x00000003080f9824 */ /* 0x004fca00078e02ff */
[----:B------:R0:W-:Y:S04]  /*0370*/  @!P1 STG.E desc[UR4][R12.64], R15 ;  /* 0x0000000f0c009986 */ /* 0x0001e8000c101904 */
[----:B------:R-:W2:Y:S01]  /*0380*/  @!P0 LDG.E R14, desc[UR4][R10.64] ;  /* 0x000000040a0e8981 */ /* 0x000ea2000c1e1900 */
[C---:B------:R-:W-:Y:S01]  /*0390*/  VIADD R19, R7.reuse, 0x100 ;  /* 0x0000010007137836 */ /* 0x040fe20000000000 */
[C---:B------:R-:W-:Y:S01]  /*03a0*/  IADD3 R21, PT, PT, R7.reuse, 0x180, RZ ;  /* 0x0000018007157810 */ /* 0x040fe20007ffe0ff */
[----:B------:R-:W-:Y:S01]  /*03b0*/  VIADD R23, R7, 0x200 ;  /* 0x0000020007177836 */ /* 0x000fe20000000000 */
[----:B------:R-:W-:Y:S01]  /*03c0*/  LOP3.LUT R8, R0, 0x7ffffff8, RZ, 0xc0, !PT ;  /* 0x7ffffff800087812 */ /* 0x000fe200078ec0ff */
[----:B------:R-:W-:Y:S01]  /*03d0*/  BSSY.RECONVERGENT B0, `(.L_x_5) ;  /* 0x0000012000007945 */ /* 0x000fe20003800200 */
[----:B------:R-:W-:-:S02]  /*03e0*/  ISETP.GE.AND P6, PT, R19, R6, PT ;  /* 0x000000061300720c */ /* 0x000fc40003fc6270 */
[-C--:B------:R-:W-:Y:S01]  /*03f0*/  ISETP.GE.AND P5, PT, R21, R6.reuse, PT ;  /* 0x000000061500720c */ /* 0x080fe20003fa6270 */
[----:B0-----:R-:W-:Y:S01]  /*0400*/  IMAD.WIDE R12, R17, 0x4, R2 ;  /* 0x00000004110c7825 */ /* 0x001fe200078e0202 */
[-C--:B------:R-:W-:Y:S02]  /*0410*/  ISETP.GE.AND P4, PT, R23, R6.reuse, PT ;  /* 0x000000061700720c */ /* 0x080fe40003f86270 */
[C---:B------:R-:W-:Y:S01]  /*0420*/  IADD3 R19, PT, PT, R7.reuse, 0x280, RZ ;  /* 0x0000028007137810 */ /* 0x040fe20007ffe0ff */
[C---:B------:R-:W-:Y:S01]  /*0430*/  VIADD R21, R7.reuse, 0x300 ;  /* 0x0000030007157836 */ /* 0x040fe20000000000 */
[----:B------:R-:W-:Y:S02]  /*0440*/  IADD3 R23, PT, PT, R7, 0x380, RZ ;  /* 0x0000038007177810 */ /* 0x000fe40007ffe0ff */
[-C--:B------:R-:W-:Y:S02]  /*0450*/  ISETP.GE.AND P3, PT, R19, R6.reuse, PT ;  /* 0x000000061300720c */ /* 0x080fe40003f66270 */
[----:B------:R-:W-:-:S02]  /*0460*/  ISETP.GE.AND P2, PT, R21, R6, PT ;  /* 0x000000061500720c */ /* 0x000fc40003f46270 */
[----:B------:R-:W-:Y:S01]  /*0470*/  ISETP.GE.AND P1, PT, R23, R6, PT ;  /* 0x000000061700720c */ /* 0x000fe20003f26270 */
[----:B--2---:R-:W-:-:S05]  /*0480*/  @!P0 IMAD R9, R14, 0x3, RZ ;  /* 0x000000030e098824 */ /* 0x004fca00078e02ff */
[----:B------:R0:W-:Y:S01]  /*0490*/  @!P0 STG.E desc[UR4][R12.64], R9 ;  /* 0x000000090c008986 */ /* 0x0001e2000c101904 */
[----:B------:R-:W-:Y:S01]  /*04a0*/  ISETP.NE.AND P0, PT, R8, 0x8, PT ;  /* 0x000000080800780c */ /* 0x000fe20003f05270 */
[----:B------:R-:W-:-:S12]  /*04b0*/  @P6 BRA `(.L_x_6) ;  /* 0x00000000000c6947 */ /* 0x000fd80003800000 */
[----:B------:R-:W0:Y:S02]  /*04c0*/  LDG.E R0, desc[UR4][R10.64+0x200] ;  /* 0x000200040a007981 */ /* 0x000e24000c1e1900 */
[----:B0-----:R-:W-:-:S05]  /*04d0*/  IMAD R9, R0, 0x3, RZ ;  /* 0x0000000300097824 */ /* 0x001fca00078e02ff */
[----:B------:R1:W-:Y:S02]  /*04e0*/  STG.E desc[UR4][R12.64+0x200], R9 ;  /* 0x000200090c007986 */ /* 0x0003e4000c101904 */
.L_x_6:
[----:B------:R-:W-:Y:S05]  /*04f0*/  BSYNC.RECONVERGENT B0 ;  /* 0x0000000000007941 */ /* 0x000fea0003800200 */
.L_x_5:
[----:B------:R-:W-:Y:S04]  /*0500*/  BSSY.RECONVERGENT B0, `(.L_x_7) ;  /* 0x0000005000007945 */ /* 0x000fe80003800200 */
[----:B------:R-:W-:Y:S05]  /*0510*/  @P5 BRA `(.L_x_8) ;  /* 0x00000000000c5947 */ /* 0x000fea0003800000 */
[----:B------:R-:W0:Y:S02]  /*0520*/  LDG.E R0, desc[UR4][R10.64+0x400] ;  /* 0x000400040a007981 */ /* 0x000e24000c1e1900 */
[----:B01----:R-:W-:-:S05]  /*0530*/  IMAD R9, R0, 0x3, RZ ;  /* 0x0000000300097824 */ /* 0x003fca00078e02ff */
[----:B------:R2:W-:Y:S02]  /*0540*/  STG.E desc[UR4][R12.64+0x400], R9 ;  /* 0x000400090c007986 */ /* 0x0005e4000c101904 */
.L_x_8:
[----:B------:R-:W-:Y:S05]  /*0550*/  BSYNC.RECONVERGENT B0 ;  /* 0x0000000000007941 */ /* 0x000fea0003800200 */
.L_x_7:
[----:B------:R-:W-:Y:S04]  /*0560*/  BSSY.RECONVERGENT B0, `(.L_x_9) ;  /* 0x0000005000007945 */ /* 0x000fe80003800200 */
[----:B------:R-:W-:Y:S05]  /*0570*/  @P4 BRA `(.L_x_10) ;  /* 0x00000000000c4947 */ /* 0x000fea0003800000 */
[----:B------:R-:W0:Y:S02]  /*0580*/  LDG.E R0, desc[UR4][R10.64+0x600] ;  /* 0x000600040a007981 */ /* 0x000e24000c1e1900 */
[----:B012---:R-:W-:-:S05]  /*0590*/  IMAD R9, R0, 0x3, RZ ;  /* 0x0000000300097824 */ /* 0x007fca00078e02ff */
[----:B------:R3:W-:Y:S02]  /*05a0*/  STG.E desc[UR4][R12.64+0x600], R9 ;  /* 0x000600090c007986 */ /* 0x0007e4000c101904 */
.L_x_10:
[----:B------:R-:W-:Y:S05]  /*05b0*/  BSYNC.RECONVERGENT B0 ;  /* 0x0000000000007941 */ /* 0x000fea0003800200 */
.L_x_9:
[----:B------:R-:W-:Y:S04]  /*05c0*/  BSSY.RECONVERGENT B0, `(.L_x_11) ;  /* 0x0000005000007945 */ /* 0x000fe80003800200 */
[----:B------:R-:W-:Y:S05]  /*05d0*/  @P3 BRA `(.L_x_12) ;  /* 0x00000000000c3947 */ /* 0x000fea0003800000 */
[----:B------:R-:W0:Y:S02]  /*05e0*/  LDG.E R0, desc[UR4][R10.64+0x800] ;  /* 0x000800040a007981 */ /* 0x000e24000c1e1900 */
[----:B0123--:R-:W-:-:S05]  /*05f0*/  IMAD R9, R0, 0x3, RZ ;  /* 0x0000000300097824 */ /* 0x00ffca00078e02ff */
[----:B------:R4:W-:Y:S02]  /*0600*/  STG.E desc[UR4][R12.64+0x800], R9 ;  /* 0x000800090c007986 */ /* 0x0009e4000c101904 */
.L_x_12:
[----:B------:R-:W-:Y:S05]  /*0610*/  BSYNC.RECONVERGENT B0 ;  /* 0x0000000000007941 */ /* 0x000fea0003800200 */
.L_x_11:
[----:B------:R-:W-:Y:S04]  /*0620*/  BSSY.RECONVERGENT B0, `(.L_x_13) ;  /* 0x0000005000007945 */ /* 0x000fe80003800200 */
[----:B------:R-:W-:Y:S05]  /*0630*/  @P2 BRA `(.L_x_14) ;  /* 0x00000000000c2947 */ /* 0x000fea0003800000 */
[----:B------:R-:W0:Y:S02]  /*0640*/  LDG.E R0, desc[UR4][R10.64+0xa00] ;  /* 0x000a00040a007981 */ /* 0x000e24000c1e1900 */
[----:B01234-:R-:W-:-:S05]  /*0650*/  IMAD R9, R0, 0x3, RZ ;  /* 0x0000000300097824 */ /* 0x01ffca00078e02ff */
[----:B------:R0:W-:Y:S02]  /*0660*/  STG.E desc[UR4][R12.64+0xa00], R9 ;  /* 0x000a00090c007986 */ /* 0x0001e4000c101904 */
.L_x_14:
[----:B------:R-:W-:Y:S05]  /*0670*/  BSYNC.RECONVERGENT B0 ;  /* 0x0000000000007941 */ /* 0x000fea0003800200 */
.L_x_13:
[----:B------:R-:W-:Y:S04]  /*0680*/  BSSY.RECONVERGENT B0, `(.L_x_15) ;  /* 0x0000005000007945 */ /* 0x000fe80003800200 */
[----:B------:R-:W-:Y:S05]  /*0690*/  @P1 BRA `(.L_x_16) ;  /* 0x00000000000c1947 */ /* 0x000fea0003800000 */
[----:B------:R-:W0:Y:S02]  /*06a0*/  LDG.E R10, desc[UR4][R10.64+0xc00] ;  /* 0x000c00040a0a7981 */ /* 0x000e24000c1e1900 */
[----:B01234-:R-:W-:-:S05]  /*06b0*/  IMAD R9, R10, 0x3, RZ ;  /* 0x000000030a097824 */ /* 0x01ffca00078e02ff */
[----:B------:R0:W-:Y:S02]  /*06c0*/  STG.E desc[UR4][R12.64+0xc00], R9 ;  /* 0x000c00090c007986 */ /* 0x0001e4000c101904 */
.L_x_16:
[----:B------:R-:W-:Y:S05]  /*06d0*/  BSYNC.RECONVERGENT B0 ;  /* 0x0000000000007941 */ /* 0x000fea0003800200 */
.L_x_15:
[----:B------:R-:W-:Y:S05]  /*06e0*/  @!P0 BRA `(.L_x_4) ;  /* 0x0000000000cc8947 */ /* 0x000fea0003800000 */
[----:B------:R-:W-:-:S07]  /*06f0*/  IMAD.MOV.U32 R0, RZ, RZ, 0x8 ;  /* 0x00000008ff007424 */ /* 0x000fce00078e00ff */
.L_x_19:
[----:B01234-:R-:W-:-:S04]  /*0700*/  LEA R9, R0, R7, 0x7 ;  /* 0x0000000700097211 */ /* 0x01ffc800078e38ff */
        /* <DEDUP_REMOVED lines=8> */
[----:B------:R-:W-:Y:S04]  /*0790*/  @!P0 STG.E desc[UR4][R16.64], R25 ;  /* 0x0000001910008986 */ /* 0x000fe8000c101904 */
[----:B------:R-:W2:Y:S01]  /*07a0*/  @!P1 LDG.E R19, desc[UR4][R12.64] ;  /* 0x000000040c139981 */ /* 0x000ea2000c1e1900 */
[----:B------:R-:W-:-:S05]  /*07b0*/  VIADD R11, R9, 0x100 ;  /* 0x00000100090b7836 */ /* 0x000fca0000000000 */
[----:B------:R-:W-:Y:S01]  /*07c0*/  ISETP.GE.AND P0, PT, R11, R6, PT ;  /* 0x000000060b00720c */ /* 0x000fe20003f06270 */
[----:B------:R-:W-:-:S04]  /*07d0*/  IMAD.WIDE R10, R21, 0x4, R2 ;  /* 0x00000004150a7825 */ /* 0x000fc800078e0202 */
[----:B--2---:R-:W-:-:S05]  /*07e0*/  @!P1 IMAD R19, R19, 0x3, RZ ;  /* 0x0000000313139824 */ /* 0x004fca00078e02ff */
[----:B------:R0:W-:Y:S04]  /*07f0*/  @!P1 STG.E desc[UR4][R10.64], R19 ;  /* 0x000000130a009986 */ /* 0x0001e8000c101904 */
[----:B------:R-:W2:Y:S01]  /*0800*/  @!P0 LDG.E R14, desc[UR4][R12.64+0x200] ;  /* 0x000200040c0e8981 */ /* 0x000ea2000c1e1900 */
[----:B------:R-:W-:-:S04]  /*0810*/  IADD3 R15, PT, PT, R9, 0x180, RZ ;  /* 0x00000180090f7810 */ /* 0x000fc80007ffe0ff */
[----:B------:R-:W-:Y:S01]  /*0820*/  ISETP.GE.AND P1, PT, R15, R6, PT ;  /* 0x000000060f00720c */ /* 0x000fe20003f26270 */
[----:B--2---:R-:W-:-:S05]  /*0830*/  @!P0 IMAD R23, R14, 0x3, RZ ;  /* 0x000000030e178824 */ /* 0x004fca00078e02ff */
[----:B------:R1:W-:Y:S07]  /*0840*/  @!P0 STG.E desc[UR4][R10.64+0x200], R23 ;  /* 0x000200170a008986 */ /* 0x0003ee000c101904 */
[----:B------:R-:W2:Y:S01]  /*0850*/  @!P1 LDG.E R14, desc[UR4][R12.64+0x400] ;  /* 0x000400040c0e9981 */ /* 0x000ea2000c1e1900 */
[----:B------:R-:W-:-:S04]  /*0860*/  IADD3 R15, PT, PT, R9, 0x200, RZ ;  /* 0x00000200090f7810 */ /* 0x000fc80007ffe0ff */
[----:B------:R-:W-:Y:S01]  /*0870*/  ISETP.GE.AND P0, PT, R15, R6, PT ;  /* 0x000000060f00720c */ /* 0x000fe20003f06270 */
[----:B------:R-:W-:Y:S02]  /*0880*/  VIADD R15, R9, 0x280 ;  /* 0x00000280090f7836 */ /* 0x000fe40000000000 */
[----:B--2---:R-:W-:-:S05]  /*0890*/  @!P1 IMAD R21, R14, 0x3, RZ ;  /* 0x000000030e159824 */ /* 0x004fca00078e02ff */
[----:B------:R1:W-:Y:S05]  /*08a0*/  @!P1 STG.E desc[UR4][R10.64+0x400], R21 ;  /* 0x000400150a009986 */ /* 0x0003ea000c101904 */
[----:B------:R-:W0:Y:S01]  /*08b0*/  @!P0 LDG.E R14, desc[UR4][R12.64+0x600] ;  /* 0x000600040c0e8981 */ /* 0x000e22000c1e1900 */
[----:B------:R-:W-:Y:S02]  /*08c0*/  ISETP.GE.AND P1, PT, R15, R6, PT ;  /* 0x000000060f00720c */ /* 0x000fe40003f26270 */
[----:B------:R-:W-:Y:S01]  /*08d0*/  IADD3 R15, PT, PT, R9, 0x300, RZ ;  /* 0x00000300090f7810 */ /* 0x000fe20007ffe0ff */
[----:B0-----:R-:W-:-:S05]  /*08e0*/  @!P0 IMAD R19, R14, 0x3, RZ ;  /* 0x000000030e138824 */ /* 0x001fca00078e02ff */
[----:B------:R1:W-:Y:S05]  /*08f0*/  @!P0 STG.E desc[UR4][R10.64+0x600], R19 ;  /* 0x000600130a008986 */ /* 0x0003ea000c101904 */
[----:B------:R-:W2:Y:S01]  /*0900*/  @!P1 LDG.E R14, desc[UR4][R12.64+0x800] ;  /* 0x000800040c0e9981 */ /* 0x000ea2000c1e1900 */
[----:B------:R-:W-:Y:S01]  /*0910*/  ISETP.GE.AND P0, PT, R15, R6, PT ;  /* 0x000000060f00720c */ /* 0x000fe20003f06270 */
[----:B--2---:R-:W-:-:S05]  /*0920*/  @!P1 IMAD R17, R14, 0x3, RZ ;  /* 0x000000030e119824 */ /* 0x004fca00078e02ff */
[----:B------:R1:W-:Y:S07]  /*0930*/  @!P1 STG.E desc[UR4][R10.64+0x800], R17 ;  /* 0x000800110a009986 */ /* 0x0003ee000c101904 */
[----:B------:R-:W2:Y:S01]  /*0940*/  @!P0 LDG.E R14, desc[UR4][R12.64+0xa00] ;  /* 0x000a00040c0e8981 */ /* 0x000ea2000c1e1900 */
[----:B------:R-:W-:Y:S01]  /*0950*/  IADD3 R9, PT, PT, R9, 0x380, RZ ;  /* 0x0000038009097810 */ /* 0x000fe20007ffe0ff */
[----:B------:R-:W-:Y:S01]  /*0960*/  VIADD R0, R0, 0x8 ;  /* 0x0000000800007836 */ /* 0x000fe20000000000 */
[----:B------:R-:W-:Y:S04]  /*0970*/  BSSY.RECONVERGENT B0, `(.L_x_17) ;  /* 0x0000009000007945 */ /* 0x000fe80003800200 */
[----:B------:R-:W-:Y:S01]  /*0980*/  ISETP.NE.AND P1, PT, R0, R8, PT ;  /* 0x000000080000720c */ /* 0x000fe20003f25270 */
[----:B--2---:R-:W-:-:S05]  /*0990*/  @!P0 IMAD R15, R14, 0x3, RZ ;  /* 0x000000030e0f8824 */ /* 0x004fca00078e02ff */
[----:B------:R1:W-:Y:S01]  /*09a0*/  @!P0 STG.E desc[UR4][R10.64+0xa00], R15 ;  /* 0x000a000f0a008986 */ /* 0x0003e2000c101904 */
[----:B------:R-:W-:-:S13]  /*09b0*/  ISETP.GE.AND P0, PT, R9, R6, PT ;  /* 0x000000060900720c */ /* 0x000fda0003f06270 */
[----:B-1----:R-:W-:Y:S05]  /*09c0*/  @P0 BRA `(.L_x_18) ;  /* 0x00000000000c0947 */ /* 0x002fea0003800000 */
[----:B------:R-:W2:Y:S02]  /*09d0*/  LDG.E R12, desc[UR4][R12.64+0xc00] ;  /* 0x000c00040c0c7981 */ /* 0x000ea4000c1e1900 */
[----:B--2---:R-:W-:-:S05]  /*09e0*/  IMAD R9, R12, 0x3, RZ ;  /* 0x000000030c097824 */ /* 0x004fca00078e02ff */
[----:B------:R0:W-:Y:S02]  /*09f0*/  STG.E desc[UR4][R10.64+0xc00], R9 ;  /* 0x000c00090a007986 */ /* 0x0001e4000c101904 */
.L_x_18:
[----:B------:R-:W-:Y:S05]  /*0a00*/  BSYNC.RECONVERGENT B0 ;  /* 0x0000000000007941 */ /* 0x000fea0003800200 */
.L_x_17:
[----:B------:R-:W-:Y:S05]  /*0a10*/  @P1 BRA `(.L_x_19) ;  /* 0xfffffffc00381947 */ /* 0x000fea000383ffff */
.L_x_4:
[----:B------:R-:W-:-:S13]  /*0a20*/  ISETP.NE.AND P0, PT, R18, RZ, PT ;  /* 0x000000ff1200720c */ /* 0x000fda0003f05270 */
[----:B------:R-:W-:Y:S05]  /*0a30*/  @!P0 EXIT ;  /* 0x000000000000894d */ /* 0x000fea0003800000 */
[----:B------:R-:W5:Y:S01]  /*0a40*/  LDC R0, c[0x0][0x388] ;  /* 0x0000e200ff007b82 */ /* 0x000f620000000800 */
[----:B------:R-:W-:Y:S02]  /*0a50*/  ISETP.GE.U32.AND P0, PT, R18, 0x4, PT ;  /* 0x000000041200780c */ /* 0x000fe40003f06070 */
[----:B-----5:R-:W-:-:S04]  /*0a60*/  LOP3.LUT R20, R0, 0x3, RZ, 0xc0, !PT ;  /* 0x0000000300147812 */ /* 0x020fc800078ec0ff */
[----:B------:R-:W-:-:S07]  /*0a70*/  ISETP.NE.AND P2, PT, R20, RZ, PT ;  /* 0x000000ff1400720c */ /* 0x000fce0003f45270 */
[----:B------:R-:W-:Y:S06]  /*0a80*/  @!P0 BRA `(.L_x_20) ;  /* 0x0000000000748947 */ /* 0x000fec0003800000 */
[----:B------:R-:W-:-:S04]  /*0a90*/  LEA R19, R8, R7, 0x7 ;  /* 0x0000000708137211 */ /* 0x000fc800078e38ff */
[----:B------:R-:W-:-:S13]  /*0aa0*/  ISETP.GE.AND P0, PT, R19, R6, PT ;  /* 0x000000061300720c */ /* 0x000fda0003f06270 */
[----:B0-----:R-:W-:-:S06]  /*0ab0*/  @!P0 IMAD.WIDE R10, R19, 0x4, R4 ;  /* 0x00000004130a8825 */ /* 0x001fcc00078e0204 */
[----:B------:R-:W5:Y:S01]  /*0ac0*/  @!P0 LDG.E R10, desc[UR4][R10.64] ;  /* 0x000000040a0a8981 */ /* 0x000f62000c1e1900 */
[C---:B------:R-:W-:Y:S01]  /*0ad0*/  IADD3 R17, PT, PT, R19.reuse, 0x80, RZ ;  /* 0x0000008013117810 */ /* 0x040fe20007ffe0ff */
[----:B-1234-:R-:W-:-:S03]  /*0ae0*/  @!P0 IMAD.WIDE R12, R19, 0x4, R2 ;  /* 0x00000004130c8825 */ /* 0x01efc600078e0202 */
[----:B------:R-:W-:-:S13]  /*0af0*/  ISETP.GE.AND P1, PT, R17, R6, PT ;  /* 0x000000061100720c */ /* 0x000fda0003f26270 */
[----:B------:R-:W-:-:S04]  /*0b00*/  @!P1 IMAD.WIDE R14, R17, 0x4, R4 ;  /* 0x00000004110e9825 */ /* 0x000fc800078e0204 */
[----:B-----5:R-:W-:-:S05]  /*0b10*/  @!P0 IMAD R9, R10, 0x3, RZ ;  /* 0x000000030a098824 */ /* 0x020fca00078e02ff */
[----:B------:R0:W-:Y:S04]  /*0b20*/  @!P0 STG.E desc[UR4][R12.64], R9 ;  /* 0x000000090c008986 */ /* 0x0001e8000c101904 */
[----:B------:R-:W2:Y:S01]  /*0b30*/  @!P1 LDG.E R14, desc[UR4][R14.64] ;  /* 0x000000040e0e9981 */ /* 0x000ea2000c1e1900 */
[----:B------:R-:W-:Y:S02]  /*0b40*/  VIADD R23, R19, 0x100 ;  /* 0x0000010013177836 */ /* 0x000fe40000000000 */
[----:B------:R-:W-:-:S03]  /*0b50*/  @!P1 IMAD.WIDE R16, R17, 0x4, R2 ;  /* 0x0000000411109825 */ /* 0x000fc600078e0202 */
[----:B------:R-:W-:-:S13]  /*0b60*/  ISETP.GE.AND P0, PT, R23, R6, PT ;  /* 0x000000061700720c */ /* 0x000fda0003f06270 */
[----:B------:R-:W-:-:S04]  /*0b70*/  @!P0 IMAD.WIDE R10, R23, 0x4, R4 ;  /* 0x00000004170a8825 */ /* 0x000fc800078e0204 */
[----:B--2---:R-:W-:-:S05]  /*0b80*/  @!P1 IMAD R21, R14, 0x3, RZ ;  /* 0x000000030e159824 */ /* 0x004fca00078e02ff */
[----:B------:R1:W-:Y:S04]  /*0b90*/  @!P1 STG.E desc[UR4][R16.64], R21 ;  /* 0x0000001510009986 */ /* 0x0003e8000c101904 */
[----:B------:R-:W2:Y:S01]  /*0ba0*/  @!P0 LDG.E R10, desc[UR4][R10.64] ;  /* 0x000000040a0a8981 */ /* 0x000ea2000c1e1900 */
[----:B------:R-:W-:Y:S01]  /*0bb0*/  IADD3 R19, PT, PT, R19, 0x180, RZ ;  /* 0x0000018013137810 */ /* 0x000fe20007ffe0ff */
[----:B0-----:R-:W-:-:S03]  /*0bc0*/  @!P0 IMAD.WIDE R12, R23, 0x4, R2 ;  /* 0x00000004170c8825 */ /* 0x001fc600078e0202 */
[----:B------:R-:W-:-:S13]  /*0bd0*/  ISETP.GE.AND P1, PT, R19, R6, PT ;  /* 0x000000061300720c */ /* 0x000fda0003f26270 */
[----:B------:R-:W-:-:S04]  /*0be0*/  @!P1 IMAD.WIDE R14, R19, 0x4, R4 ;  /* 0x00000004130e9825 */ /* 0x000fc800078e0204 */
[----:B--2---:R-:W-:-:S05]  /*0bf0*/  @!P0 IMAD R9, R10, 0x3, RZ ;  /* 0x000000030a098824 */ /* 0x004fca00078e02ff */
[----:B------:R1:W-:Y:S04]  /*0c00*/  @!P0 STG.E desc[UR4][R12.64], R9 ;  /* 0x000000090c008986 */ /* 0x0003e8000c101904 */
[----:B------:R-:W2:Y:S01]  /*0c10*/  @!P1 LDG.E R14, desc[UR4][R14.64] ;  /* 0x000000040e0e9981 */ /* 0x000ea2000c1e1900 */
[----:B------:R-:W-:Y:S01]  /*0c20*/  @!P1 IMAD.WIDE R18, R19, 0x4, R2 ;  /* 0x0000000413129825 */ /* 0x000fe200078e0202 */
[----:B------:R-:W-:-:S03]  /*0c30*/  IADD3 R8, PT, PT, R8, 0x4, RZ ;  /* 0x0000000408087810 */ /* 0x000fc60007ffe0ff */
[----:B--2---:R-:W-:-:S05]  /*0c40*/  @!P1 IMAD R23, R14, 0x3, RZ ;  /* 0x000000030e179824 */ /* 0x004fca00078e02ff */
[----:B------:R1:W-:Y:S02]  /*0c50*/  @!P1 STG.E desc[UR4][R18.64], R23 ;  /* 0x0000001712009986 */ /* 0x0003e4000c101904 */
.L_x_20:
[----:B------:R-:W-:Y:S05]  /*0c60*/  @!P2 EXIT ;  /* 0x000000000000a94d */ /* 0x000fea0003800000 */
[----:B------:R-:W-:Y:S02]  /*0c70*/  ISETP.NE.AND P0, PT, R20, 0x1, PT ;  /* 0x000000011400780c */ /* 0x000fe40003f05270 */
[----:B------:R-:W-:-:S04]  /*0c80*/  LOP3.LUT R0, R0, 0x1, RZ, 0xc0, !PT ;  /* 0x0000000100007812 */ /* 0x000fc800078ec0ff */
[----:B------:R-:W-:-:S07]  /*0c90*/  ISETP.NE.U32.AND P2, PT, R0, 0x1, PT ;  /* 0x000000010000780c */ /* 0x000fce0003f45070 */
[----:B------:R-:W-:Y:S06]  /*0ca0*/  @!P0 BRA `(.L_x_21) ;  /* 0x00000000003c8947 */ /* 0x000fec0003800000 */
[----:B01234-:R-:W-:-:S05]  /*0cb0*/  IMAD R13, R8, 0x80, R7 ;  /* 0x00000080080d7824 */ /* 0x01ffca00078e0207 */
[----:B------:R-:W-:-:S13]  /*0cc0*/  ISETP.GE.AND P0, PT, R13, R6, PT ;  /* 0x000000060d00720c */ /* 0x000fda0003f06270 */
[----:B------:R-:W-:-:S06]  /*0cd0*/  @!P0 IMAD.WIDE R10, R13, 0x4, R4 ;  /* 0x000000040d0a8825 */ /* 0x000fcc00078e0204 */
[----:B------:R-:W2:Y:S01]  /*0ce0*/  @!P0 LDG.E R10, desc[UR4][R10.64] ;  /* 0x000000040a0a8981 */ /* 0x000ea2000c1e1900 */
[C---:B------:R-:W-:Y:S01]  /*0cf0*/  IADD3 R17, PT, PT, R13.reuse, 0x80, RZ ;  /* 0x000000800d117810 */ /* 0x040fe20007ffe0ff */
[----:B------:R-:W-:-:S03]  /*0d00*/  @!P0 IMAD.WIDE R12, R13, 0x4, R2 ;  /* 0x000000040d0c8825 */ /* 0x000fc600078e0202 */
        /* <DEDUP_REMOVED lines=9> */
.L_x_21:
[----:B------:R-:W-:Y:S05]  /*0da0*/  @P2 EXIT ;  /* 0x000000000000294d */ /* 0x000fea0003800000 */
[----:B------:R-:W-:-:S05]  /*0db0*/  IMAD R7, R8, 0x80, R7 ;  /* 0x0000008008077824 */ /* 0x000fca00078e0207 */
[----:B------:R-:W-:-:S13]  /*0dc0*/  ISETP.GE.AND P0, PT, R7, R6, PT ;  /* 0x000000060700720c */ /* 0x000fda0003f06270 */
[----:B------:R-:W-:Y:S05]  /*0dd0*/  @P0 EXIT ;  /* 0x000000000000094d */ /* 0x000fea0003800000 */
[----:B------:R-:W-:-:S06]  /*0de0*/  IMAD.WIDE R4, R7, 0x4, R4 ;  /* 0x0000000407047825 */ /* 0x000fcc00078e0204 */
[----:B------:R-:W5:Y:S01]  /*0df0*/  LDG.E R4, desc[UR4][R4.64] ;  /* 0x0000000404047981 */ /* 0x000f62000c1e1900 */
[----:B------:R-:W-:-:S04]  /*0e00*/  IMAD.WIDE R2, R7, 0x4, R2 ;  /* 0x0000000407027825 */ /* 0x000fc800078e0202 */
[----:B-----5:R-:W-:-:S05]  /*0e10*/  IMAD R7, R4, 0x3, RZ ;  /* 0x0000000304077824 */ /* 0x020fca00078e02ff */
[----:B------:R-:W-:Y:S01]  /*0e20*/  STG.E desc[UR4][R2.64], R7 ;  /* 0x0000000702007986 */ /* 0x000fe2000c101904 */
[----:B------:R-:W-:Y:S05]  /*0e30*/  EXIT ;  /* 0x000000000000794d */ /* 0x000fea0003800000 */
.L_x_3:
[----:B------:R-:W-:-:S13]  /*0e40*/  ISETP.GE.AND P0, PT, R0, 0x1, PT ;  /* 0x000000010000780c */ /* 0x000fda0003f06270 */
[----:B------:R-:W-:Y:S05]  /*0e50*/  @!P0 EXIT ;  /* 0x000000000000894d */ /* 0x000fea0003800000 */
[C---:B------:R-:W-:Y:S01]  /*0e60*/  ISETP.GE.U32.AND P1, PT, R0.reuse, 0x10, PT ;  /* 0x000000100000780c */ /* 0x040fe20003f26070 */
[----:B------:R-:W-:Y:S01]  /*0e70*/  HFMA2 R6, -RZ, RZ, 0, 0 ;  /* 0x00000000ff067431 */ /* 0x000fe200000001ff */
[----:B------:R-:W-:-:S04]  /*0e80*/  LOP3.LUT R20, R0, 0xf, RZ, 0xc0, !PT ;  /* 0x0000000f00147812 */ /* 0x000fc800078ec0ff */
[----:B------:R-:W-:-:S07]  /*0e90*/  ISETP.NE.AND P0, PT, R20, RZ, PT ;  /* 0x000000ff1400720c */ /* 0x000fce0003f05270 */
[----:B------:R-:W-:Y:S06]  /*0ea0*/  @!P1 BRA `(.L_x_22) ;  /* 0x0000000400189947 */ /* 0x000fec0003800000 */
[C---:B------:R-:W-:Y:S01]  /*0eb0*/  IMAD.WIDE.U32 R14, R7.reuse, 0x4, RZ ;  /* 0x00000004070e7825 */ /* 0x040fe200078e00ff */
[----:B------:R-:W-:Y:S02]  /*0ec0*/  LOP3.LUT R6, R0, 0x7ffffff0, RZ, 0xc0, !PT ;  /* 0x7ffffff000067812 */ /* 0x000fe400078ec0ff */
[----:B------:R-:W-:Y:S02]  /*0ed0*/  IADD3 R12, PT, PT, R7, 0x480, RZ ;  /* 0x00000480070c7810 */ /* 0x000fe40007ffe0ff */
[----:B------:R-:W-:Y:S01]  /*0ee0*/  LOP3.LUT R13, R14, 0x1000, RZ, 0xfc, !PT ;  /* 0x000010000e0d7812 */ /* 0x000fe200078efcff */
[----:B------:R-:W-:-:S07]  /*0ef0*/  IMAD.MOV R14, RZ, RZ, -R6 ;  /* 0x000000ffff0e7224 */ /* 0x000fce00078e0a06 */
.L_x_23:
[----:B------:R-:W-:-:S04]  /*0f00*/  IADD3 R10, P1, PT, R13, R4, RZ ;  /* 0x000000040d0a7210 */ /* 0x000fc80007f3e0ff */
[----:B0-----:R-:W-:-:S05]  /*0f10*/  IADD3.X R11, PT, PT, R15, R5, RZ, P1, !PT ;  /* 0x000000050f0b7210 */ /* 0x001fca0000ffe4ff */
[----:B------:R-:W2:Y:S01]  /*0f20*/  LDG.E R16, desc[UR4][R10.64+-0x1000] ;  /* 0xfff000040a107981 */ /* 0x000ea2000c1e1900 */
[----:B------:R-:W-:-:S04]  /*0f30*/  IADD3 R8, P1, PT, R13, R2, RZ ;  /* 0x000000020d087210 */ /* 0x000fc80007f3e0ff */
[----:B------:R-:W-:Y:S01]  /*0f40*/  IADD3.X R9, PT, PT, R15, R3, RZ, P1, !PT ;  /* 0x000000030f097210 */ /* 0x000fe20000ffe4ff */
[----:B--2---:R-:W-:-:S05]  /*0f50*/  IMAD R17, R16, 0x3, RZ ;  /* 0x0000000310117824 */ /* 0x004fca00078e02ff */
[----:B------:R0:W-:Y:S04]  /*0f60*/  STG.E desc[UR4][R8.64+-0x1000], R17 ;  /* 0xfff0001108007986 */ /* 0x0001e8000c101904 */
[----:B------:R-:W2:Y:S02]  /*0f70*/  LDG.E R16, desc[UR4][R10.64+-0xe00] ;  /* 0xfff200040a107981 */ /* 0x000ea4000c1e1900 */
[----:B--2---:R-:W-:-:S05]  /*0f80*/  IMAD R19, R16, 0x3, RZ ;  /* 0x0000000310137824 */ /* 0x004fca00078e02ff */
[----:B------:R-:W-:Y:S04]  /*0f90*/  STG.E desc[UR4][R8.64+-0xe00], R19 ;  /* 0xfff2001308007986 */ /* 0x000fe8000c101904 */
[----:B------:R-:W2:Y:S02]  /*0fa0*/  LDG.E R16, desc[UR4][R10.64+-0xc00] ;  /* 0xfff400040a107981 */ /* 0x000ea4000c1e1900 */
[----:B--2---:R-:W-:-:S05]  /*0fb0*/  IMAD R21, R16, 0x3, RZ ;  /* 0x0000000310157824 */ /* 0x004fca00078e02ff */
[----:B------:R1:W-:Y:S04]  /*0fc0*/  STG.E desc[UR4][R8.64+-0xc00], R21 ;  /* 0xfff4001508007986 */ /* 0x0003e8000c101904 */
[----:B------:R-:W2:Y:S02]  /*0fd0*/  LDG.E R16, desc[UR4][R10.64+-0xa00] ;  /* 0xfff600040a107981 */ /* 0x000ea4000c1e1900 */
[----:B--2---:R-:W-:-:S05]  /*0fe0*/  IMAD R23, R16, 0x3, RZ ;  /* 0x0000000310177824 */ /* 0x004fca00078e02ff */
[----:B------:R2:W-:Y:S04]  /*0ff0*/  STG.E desc[UR4][R8.64+-0xa00], R23 ;  /* 0xfff6001708007986 */ /* 0x0005e8000c101904 */
[----:B------:R-:W0:Y:S02]  /*1000*/  LDG.E R16, desc[UR4][R10.64+-0x800] ;  /* 0xfff800040a107981 */ /* 0x000e24000c1e1900 */
[----:B0-----:R-:W-:-:S05]  /*1010*/  IMAD R17, R16, 0x3, RZ ;  /* 0x0000000310117824 */ /* 0x001fca00078e02ff */
[----:B------:R0:W-:Y:S04]  /*1020*/  STG.E desc[UR4][R8.64+-0x800], R17 ;  /* 0xfff8001108007986 */ /* 0x0001e8000c101904 */
[----:B------:R-:W3:Y:S02]  /*1030*/  LDG.E R16, desc[UR4][R10.64+-0x600] ;  /* 0xfffa00040a107981 */ /* 0x000ee4000c1e1900 */
[----:B---3--:R-:W-:-:S05]  /*1040*/  IMAD R25, R16, 0x3, RZ ;  /* 0x0000000310197824 */ /* 0x008fca00078e02ff */
[----:B------:R3:W-:Y:S04]  /*1050*/  STG.E desc[UR4][R8.64+-0x600], R25 ;  /* 0xfffa001908007986 */ /* 0x0007e8000c101904 */
[----:B------:R-:W1:Y:S02]  /*1060*/  LDG.E R16, desc[UR4][R10.64+-0x400] ;  /* 0xfffc00040a107981 */ /* 0x000e64000c1e1900 */
[----:B-1----:R-:W-:-:S05]  /*1070*/  IMAD R21, R16, 0x3, RZ ;  /* 0x0000000310157824 */ /* 0x002fca00078e02ff */
[----:B------:R1:W-:Y:S04]  /*1080*/  STG.E desc[UR4][R8.64+-0x400], R21 ;  /* 0xfffc001508007986 */ /* 0x0003e8000c101904 */
[----:B------:R-:W2:Y:S01]  /*1090*/  LDG.E R16, desc[UR4][R10.64+-0x200] ;  /* 0xfffe00040a107981 */ /* 0x000ea2000c1e1900 */
[----:B------:R-:W-:Y:S01]  /*10a0*/  MOV R19, 0x0 ;  /* 0x0000000000137802 */ /* 0x000fe20000000f00 */
[----:B------:R-:W-:Y:S02]  /*10b0*/  IMAD.MOV.U32 R18, RZ, RZ, 0x600 ;  /* 0x00000600ff127424 */ /* 0x000fe400078e00ff */
[----:B--2---:R-:W-:-:S05]  /*10c0*/  IMAD R23, R16, 0x3, RZ ;  /* 0x0000000310177824 */ /* 0x004fca00078e02ff */
[----:B------:R2:W-:Y:S04]  /*10d0*/  STG.E desc[UR4][R8.64+-0x200], R23 ;  /* 0xfffe001708007986 */ /* 0x0005e8000c101904 */
[----:B------:R-:W3:Y:S01]  /*10e0*/  LDG.E R22, desc[UR4][R10.64] ;  /* 0x000000040a167981 */ /* 0x000ee2000c1e1900 */
[----:B------:R-:W-:-:S03]  /*10f0*/  IMAD.WIDE R18, R12, 0x4, R18 ;  /* 0x000000040c127825 */ /* 0x000fc600078e0212 */
[----:B------:R-:W-:-:S04]  /*1100*/  IADD3 R16, P1, PT, R18, R4, RZ ;  /* 0x0000000412107210 */ /* 0x000fc80007f3e0ff */
[----:B0-----:R-:W-:Y:S01]  /*1110*/  IADD3.X R17, PT, PT, R19, R5, RZ, P1, !PT ;  /* 0x0000000513117210 */ /* 0x001fe20000ffe4ff */
[----:B---3--:R-:W-:-:S05]  /*1120*/  IMAD R25, R22, 0x3, RZ ;  /* 0x0000000316197824 */ /* 0x008fca00078e02ff */
[----:B------:R0:W-:Y:S04]  /*1130*/  STG.E desc[UR4][R8.64], R25 ;  /* 0x0000001908007986 */ /* 0x0001e8000c101904 */
[----:B-1----:R-:W3:Y:S01]  /*1140*/  LDG.E R21, desc[UR4][R16.64+-0x600] ;  /* 0xfffa000410157981 */ /* 0x002ee2000c1e1900 */
[----:B------:R-:W-:-:S05]  /*1150*/  IADD3 R18, P1, PT, R18, R2, RZ ;  /* 0x0000000212127210 */ /* 0x000fca0007f3e0ff */
[----:B------:R-:W-:Y:S02]  /*1160*/  IMAD.X R19, R19, 0x1, R3, P1 ;  /* 0x0000000113137824 */ /* 0x000fe400008e0603 */
[----:B---3--:R-:W-:-:S05]  /*1170*/  IMAD R21, R21, 0x3, RZ ;  /* 0x0000000315157824 */ /* 0x008fca00078e02ff */
[----:B------:R1:W-:Y:S04]  /*1180*/  STG.E desc[UR4][R18.64+-0x600], R21 ;  /* 0xfffa001512007986 */ /* 0x0003e8000c101904 */
[----:B------:R-:W3:Y:S02]  /*1190*/  LDG.E R10, desc[UR4][R16.64+-0x400] ;  /* 0xfffc0004100a7981 */ /* 0x000ee4000c1e1900 */
[----:B---3--:R-:W-:-:S05]  /*11a0*/  IMAD R11, R10, 0x3, RZ ;  /* 0x000000030a0b7824 */ /* 0x008fca00078e02ff */
[----:B------:R3:W-:Y:S04]  /*11b0*/  STG.E desc[UR4][R18.64+-0x400], R11 ;  /* 0xfffc000b12007986 */ /* 0x0007e8000c101904 */
[----:B------:R-:W2:Y:S02]  /*11c0*/  LDG.E R10, desc[UR4][R16.64+-0x200] ;  /* 0xfffe0004100a7981 */ /* 0x000ea4000c1e1900 */
[----:B--2---:R-:W-:-:S05]  /*11d0*/  IMAD R23, R10, 0x3, RZ ;  /* 0x000000030a177824 */ /* 0x004fca00078e02ff */
[----:B------:R2:W-:Y:S04]  /*11e0*/  STG.E desc[UR4][R18.64+-0x200], R23 ;  /* 0xfffe001712007986 */ /* 0x0005e8000c101904 */
[----:B0-----:R-:W4:Y:S02]  /*11f0*/  LDG.E R8, desc[UR4][R16.64] ;  /* 0x0000000410087981 */ /* 0x001f24000c1e1900 */
[----:B----4-:R-:W-:-:S05]  /*1200*/  IMAD R9, R8, 0x3, RZ ;  /* 0x0000000308097824 */ /* 0x010fca00078e02ff */
[----:B------:R0:W-:Y:S04]  /*1210*/  STG.E desc[UR4][R18.64], R9 ;  /* 0x0000000912007986 */ /* 0x0001e8000c101904 */
[----:B------:R-:W1:Y:S02]  /*1220*/  LDG.E R8, desc[UR4][R16.64+0x200] ;  /* 0x0002000410087981 */ /* 0x000e64000c1e1900 */
[----:B-1----:R-:W-:-:S05]  /*1230*/  IMAD R21, R8, 0x3, RZ ;  /* 0x0000000308157824 */ /* 0x002fca00078e02ff */
[----:B------:R0:W-:Y:S04]  /*1240*/  STG.E desc[UR4][R18.64+0x200], R21 ;  /* 0x0002001512007986 */ /* 0x0001e8000c101904 */
[----:B------:R-:W3:Y:S02]  /*1250*/  LDG.E R8, desc[UR4][R16.64+0x400] ;  /* 0x0004000410087981 */ /* 0x000ee4000c1e1900 */
[----:B---3--:R-:W-:-:S05]  /*1260*/  IMAD R11, R8, 0x3, RZ ;  /* 0x00000003080b7824 */ /* 0x008fca00078e02ff */
[----:B------:R0:W-:Y:S04]  /*1270*/  STG.E desc[UR4][R18.64+0x400], R11 ;  /* 0x0004000b12007986 */ /* 0x0001e8000c101904 */
[----:B------:R-:W2:Y:S01]  /*1280*/  LDG.E R8, desc[UR4][R16.64+0x600] ;  /* 0x0006000410087981 */ /* 0x000ea2000c1e1900 */
[----:B------:R-:W-:Y:S01]  /*1290*/  IADD3 R14, PT, PT, R14, 0x10, RZ ;  /* 0x000000100e0e7810 */ /* 0x000fe20007ffe0ff */
[----:B------:R-:W-:Y:S01]  /*12a0*/  VIADD R12, R12, 0x800 ;  /* 0x000008000c0c7836 */ /* 0x000fe20000000000 */
[----:B------:R-:W-:Y:S02]  /*12b0*/  IADD3 R13, P2, PT, R13, 0x2000, RZ ;  /* 0x000020000d0d7810 */ /* 0x000fe40007f5e0ff */
[----:B------:R-:W-:Y:S02]  /*12c0*/  ISETP.NE.AND P1, PT, R14, RZ, PT ;  /* 0x000000ff0e00720c */ /* 0x000fe40003f25270 */
[----:B------:R-:W-:Y:S01]  /*12d0*/  IADD3.X R15, PT, PT, RZ, R15, RZ, P2, !PT ;  /* 0x0000000fff0f7210 */ /* 0x000fe200017fe4ff */
[----:B--2---:R-:W-:-:S05]  /*12e0*/  IMAD R23, R8, 0x3, RZ ;  /* 0x0000000308177824 */ /* 0x004fca00078e02ff */
[----:B------:R0:W-:Y:S05]  /*12f0*/  STG.E desc[UR4][R18.64+0x600], R23 ;  /* 0x0006001712007986 */ /* 0x0001ea000c101904 */
[----:B------:R-:W-:Y:S05]  /*1300*/  @P1 BRA `(.L_x_23) ;  /* 0xfffffff800fc1947 */ /* 0x000fea000383ffff */
.L_x_22:
[----:B------:R-:W-:Y:S05]  /*1310*/  @!P0 EXIT ;  /* 0x000000000000894d */ /* 0x000fea0003800000 */
[----:B------:R-:W-:Y:S02]  /*1320*/  ISETP.GE.U32.AND P0, PT, R20, 0x8, PT ;  /* 0x000000081400780c */ /* 0x000fe40003f06070 */
[----:B------:R-:W-:-:S04]  /*1330*/  LOP3.LUT R14, R0, 0x7, RZ, 0xc0, !PT ;  /* 0x00000007000e7812 */ /* 0x000fc800078ec0ff */
[----:B------:R-:W-:-:S07]  /*1340*/  ISETP.NE.AND P1, PT, R14, RZ, PT ;  /* 0x000000ff0e00720c */ /* 0x000fce0003f25270 */
[----:B------:R-:W-:Y:S06]  /*1350*/  @!P0 BRA `(.L_x_24) ;  /* 0x0000000000708947 */ /* 0x000fec0003800000 */
[----:B0-----:R-:W-:-:S05]  /*1360*/  LEA R11, R6, R7, 0x7 ;  /* 0x00000007060b7211 */ /* 0x001fca00078e38ff */
[----:B------:R-:W-:-:S05]  /*1370*/  IMAD.WIDE R8, R11, 0x4, R4 ;  /* 0x000000040b087825 */ /* 0x000fca00078e0204 */
[----:B------:R-:W2:Y:S01]  /*1380*/  LDG.E R12, desc[UR4][R8.64] ;  /* 0x00000004080c7981 */ /* 0x000ea2000c1e1900 */
[----:B------:R-:W-:-:S04]  /*1390*/  IMAD.WIDE R10, R11, 0x4, R2 ;  /* 0x000000040b0a7825 */ /* 0x000fc800078e0202 */
[----:B--2---:R-:W-:-:S05]  /*13a0*/  IMAD R13, R12, 0x3, RZ ;  /* 0x000000030c0d7824 */ /* 0x004fca00078e02ff */
[----:B------:R0:W-:Y:S04]  /*13b0*/  STG.E desc[UR4][R10.64], R13 ;  /* 0x0000000d0a007986 */ /* 0x0001e8000c101904 */
[----:B------:R-:W2:Y:S02]  /*13c0*/  LDG.E R12, desc[UR4][R8.64+0x200] ;  /* 0x00020004080c7981 */ /* 0x000ea4000c1e1900 */
[----:B--2---:R-:W-:-:S05]  /*13d0*/  IMAD R15, R12, 0x3, RZ ;  /* 0x000000030c0f7824 */ /* 0x004fca00078e02ff */
[----:B------:R1:W-:Y:S04]  /*13e0*/  STG.E desc[UR4][R10.64+0x200], R15 ;  /* 0x0002000f0a007986 */ /* 0x0003e8000c101904 */
[----:B------:R-:W2:Y:S02]  /*13f0*/  LDG.E R12, desc[UR4][R8.64+0x400] ;  /* 0x00040004080c7981 */ /* 0x000ea4000c1e1900 */
[----:B--2---:R-:W-:-:S05]  /*1400*/  IMAD R17, R12, 0x3, RZ ;  /* 0x000000030c117824 */ /* 0x004fca00078e02ff */
[----:B------:R2:W-:Y:S04]  /*1410*/  STG.E desc[UR4][R10.64+0x400], R17 ;  /* 0x000400110a007986 */ /* 0x0005e8000c101904 */
[----:B------:R-:W3:Y:S02]  /*1420*/  LDG.E R12, desc[UR4][R8.64+0x600] ;  /* 0x00060004080c7981 */ /* 0x000ee4000c1e1900 */
[----:B---3--:R-:W-:-:S05]  /*1430*/  IMAD R19, R12, 0x3, RZ ;  /* 0x000000030c137824 */ /* 0x008fca00078e02ff */
[----:B------:R3:W-:Y:S04]  /*1440*/  STG.E desc[UR4][R10.64+0x600], R19 ;  /* 0x000600130a007986 */ /* 0x0007e8000c101904 */
[----:B------:R-:W0:Y:S02]  /*1450*/  LDG.E R12, desc[UR4][R8.64+0x800] ;  /* 0x00080004080c7981 */ /* 0x000e24000c1e1900 */
[----:B0-----:R-:W-:-:S05]  /*1460*/  IMAD R13, R12, 0x3, RZ ;  /* 0x000000030c0d7824 */ /* 0x001fca00078e02ff */
[----:B------:R4:W-:Y:S04]  /*1470*/  STG.E desc[UR4][R10.64+0x800], R13 ;  /* 0x0008000d0a007986 */ /* 0x0009e8000c101904 */
[----:B------:R-:W1:Y:S02]  /*1480*/  LDG.E R12, desc[UR4][R8.64+0xa00] ;  /* 0x000a0004080c7981 */ /* 0x000e64000c1e1900 */
[----:B-1----:R-:W-:-:S05]  /*1490*/  IMAD R15, R12, 0x3, RZ ;  /* 0x000000030c0f7824 */ /* 0x002fca00078e02ff */
[----:B------:R4:W-:Y:S04]  /*14a0*/  STG.E desc[UR4][R10.64+0xa00], R15 ;  /* 0x000a000f0a007986 */ /* 0x0009e8000c101904 */
[----:B------:R-:W2:Y:S02]  /*14b0*/  LDG.E R12, desc[UR4][R8.64+0xc00] ;  /* 0x000c0004080c7981 */ /* 0x000ea4000c1e1900 */
[----:B--2---:R-:W-:-:S05]  /*14c0*/  IMAD R17, R12, 0x3, RZ ;  /* 0x000000030c117824 */ /* 0x004fca00078e02ff */
[----:B------:R4:W-:Y:S04]  /*14d0*/  STG.E desc[UR4][R10.64+0xc00], R17 ;  /* 0x000c00110a007986 */ /* 0x0009e8000c101904 */
[----:B------:R-:W3:Y:S01]  /*14e0*/  LDG.E R12, desc[UR4][R8.64+0xe00] ;  /* 0x000e0004080c7981 */ /* 0x000ee2000c1e1900 */
[----:B------:R-:W-:Y:S01]  /*14f0*/  IADD3 R6, PT, PT, R6, 0x8, RZ ;  /* 0x0000000806067810 */ /* 0x000fe20007ffe0ff */
[----:B---3--:R-:W-:-:S05]  /*1500*/  IMAD R19, R12, 0x3, RZ ;  /* 0x000000030c137824 */ /* 0x008fca00078e02ff */
[----:B------:R4:W-:Y:S02]  /*1510*/  STG.E desc[UR4][R10.64+0xe00], R19 ;  /* 0x000e00130a007986 */ /* 0x0009e4000c101904 */
.L_x_24:
[----:B------:R-:W-:Y:S05]  /*1520*/  @!P1 EXIT ;  /* 0x000000000000994d */ /* 0x000fea0003800000 */
[----:B------:R-:W-:Y:S02]  /*1530*/  ISETP.GE.U32.AND P0, PT, R14, 0x4, PT ;  /* 0x000000040e00780c */ /* 0x000fe40003f06070 */
[----:B------:R-:W-:-:S04]  /*1540*/  LOP3.LUT R12, R0, 0x3, RZ, 0xc0, !PT ;  /* 0x00000003000c7812 */ /* 0x000fc800078ec0ff */
[----:B------:R-:W-:-:S07]  /*1550*/  ISETP.NE.AND P1, PT, R12, RZ, PT ;  /* 0x000000ff0c00720c */ /* 0x000fce0003f25270 */
[----:B------:R-:W-:Y:S06]  /*1560*/  @!P0 BRA `(.L_x_25) ;  /* 0x0000000000408947 */ /* 0x000fec0003800000 */
[----:B0-----:R-:W-:-:S04]  /*1570*/  IMAD R9, R6, 0x80, R7 ;  /* 0x0000008006097824 */ /* 0x001fc800078e0207 */
[----:B----4-:R-:W-:-:S05]  /*1580*/  IMAD.WIDE R10, R9, 0x4, R4 ;  /* 0x00000004090a7825 */ /* 0x010fca00078e0204 */
        /* <DEDUP_REMOVED lines=10> */
[----:B------:R-:W2:Y:S01]  /*1630*/  LDG.E R0, desc[UR4][R10.64+0x600] ;  /* 0x000600040a007981 */ /* 0x000ea2000c1e1900 */
[----:B------:R-:W-:Y:S01]  /*1640*/  IADD3 R6, PT, PT, R6, 0x4, RZ ;  /* 0x0000000406067810 */ /* 0x000fe20007ffe0ff */
[----:B--2---:R-:W-:-:S05]  /*1650*/  IMAD R19, R0, 0x3, RZ ;  /* 0x0000000300137824 */ /* 0x004fca00078e02ff */
[----:B------:R1:W-:Y:S02]  /*1660*/  STG.E desc[UR4][R8.64+0x600], R19 ;  /* 0x0006001308007986 */ /* 0x0003e4000c101904 */
.L_x_25:
[----:B------:R-:W-:Y:S05]  /*1670*/  @!P1 EXIT ;  /* 0x000000000000994d */ /* 0x000fea0003800000 */
[----:B0---4-:R-:W-:Y:S01]  /*1680*/  LEA R11, R6, R7, 0x7 ;  /* 0x00000007060b7211 */ /* 0x011fe200078e38ff */
[----:B------:R-:W-:-:S07]  /*1690*/  IMAD.MOV R0, RZ, RZ, -R12 ;  /* 0x000000ffff007224 */ /* 0x000fce00078e0a0c */
.L_x_26:
[----:B-1----:R-:W-:-:S06]  /*16a0*/  IMAD.WIDE R8, R11, 0x4, R4 ;  /* 0x000000040b087825 */ /* 0x002fcc00078e0204 */
[----:B------:R-:W2:Y:S01]  /*16b0*/  LDG.E R8, desc[UR4][R8.64] ;  /* 0x0000000408087981 */ /* 0x000ea2000c1e1900 */
[----:B------:R-:W-:Y:S01]  /*16c0*/  IADD3 R0, PT, PT, R0, 0x1, RZ ;  /* 0x0000000100007810 */ /* 0x000fe20007ffe0ff */
[----:B0-----:R-:W-:-:S03]  /*16d0*/  IMAD.WIDE R6, R11, 0x4, R2 ;  /* 0x000000040b067825 */ /* 0x001fc600078e0202 */
[----:B------:R-:W-:Y:S01]  /*16e0*/  ISETP.NE.AND P0, PT, R0, RZ, PT ;  /* 0x000000ff0000720c */ /* 0x000fe20003f05270 */
[----:B--2---:R-:W-:-:S05]  /*16f0*/  IMAD R13, R8, 0x3, RZ ;  /* 0x00000003080d7824 */ /* 0x004fca00078e02ff */
[----:B------:R0:W-:Y:S07]  /*1700*/  STG.E desc[UR4][R6.64], R13 ;  /* 0x0000000d06007986 */ /* 0x0001ee000c101904 */
[----:B------:R-:W-:Y:S05]  /*1710*/  @!P0 EXIT ;  /* 0x000000000000894d */ /* 0x000fea0003800000 */
[----:B------:R-:W-:Y:S01]  /*1720*/  IADD3 R11, PT, PT, R11, 0x80, RZ ;  /* 0x000000800b0b7810 */ /* 0x000fe20007ffe0ff */
[----:B------:R-:W-:Y:S06]  /*1730*/  BRA `(.L_x_26) ;  /* 0xfffffffc00d87947 */ /* 0x000fec000383ffff */
.L_x_27:
[----:B------:R-:W-:-:S00]  /*1740*/  BRA `(.L_x_27) ;  /* 0xfffffffc00fc7947 */ /* 0x000fc0000383ffff */
[----:B------:R-:W-:-:S00]  /*1750*/  NOP ;  /* 0x0000000000007918 */ /* 0x000fc00000000000 */
        /* <DEDUP_REMOVED lines=10> */
.L_x_47:


//--------------------- .text._ZN3cub18CUB_300001_SM_10006detail9transform16transform_kernelINS2_10policy_hubILb1EN4cuda3std3__45tupleIJN6thrust24THRUST_300001_SM_1000_NS6detail15normal_iteratorINSA_10device_ptrIiEEEEEEEE10policy1000Ei6tripleSF_JPiEEEvT0_iT1_T2_DpNS2_10kernel_argIT3_EE --------------------------
	.section	.text._ZN3cub18CUB_300001_SM_10006detail9transform16transform_kernelINS2_10policy_hubILb1EN4cuda3std3__45tupleIJN6thrust24THRUST_300001_SM_1000_NS6detail15normal_iteratorINSA_10device_ptrIiEEEEEEEE10policy1000Ei6tripleSF_JPiEEEvT0_iT1_T2_DpNS2_10kernel_argIT3_EE,"ax",@progbits
	.align	128
        .global         _ZN3cub18CUB_300001_SM_10006detail9transform16transform_kernelINS2_10policy_hubILb1EN4cuda3std3__45tupleIJN6thrust24THRUST_300001_SM_1000_NS6detail15normal_iteratorINSA_10device_ptrIiEEEEEEEE10policy1000Ei6tripleSF_JPiEEEvT0_iT1_T2_DpNS2_10kernel_argIT3_EE
        .type           _ZN3cub18CUB_300001_SM_10006detail9transform16transform_kernelINS2_10policy_hubILb1EN4cuda3std3__45tupleIJN6thrust24THRUST_300001_SM_1000_NS6detail15normal_iteratorINSA_10device_ptrIiEEEEEEEE10policy1000Ei6tripleSF_JPiEEEvT0_iT1_T2_DpNS2_10kernel_argIT3_EE,@function
        .size           _ZN3cub18CUB_300001_SM_10006detail9transform16transform_kernelINS2_10policy_hubILb1EN4cuda3std3__45tupleIJN6thrust24THRUST_300001_SM_1000_NS6detail15normal_iteratorINSA_10device_ptrIiEEEEEEEE10policy1000Ei6tripleSF_JPiEEEvT0_iT1_T2_DpNS2_10kernel_argIT3_EE,(.L_x_48 - _ZN3cub18CUB_300001_SM_10006detail9transform16transform_kernelINS2_10policy_hubILb1EN4cuda3std3__45tupleIJN6thrust24THRUST_300001_SM_1000_NS6detail15normal_iteratorINSA_10device_ptrIiEEEEEEEE10policy1000Ei6tripleSF_JPiEEEvT0_iT1_T2_DpNS2_10kernel_argIT3_EE)
        .other          _ZN3cub18CUB_300001_SM_10006detail9transform16transform_kernelINS2_10policy_hubILb1EN4cuda3std3__45tupleIJN6thrust24THRUST_300001_SM_1000_NS6detail15normal_iteratorINSA_10device_ptrIiEEEEEEEE10policy1000Ei6tripleSF_JPiEEEvT0_iT1_T2_DpNS2_10kernel_argIT3_EE,@"STO_CUDA_ENTRY STV_DEFAULT"
_ZN3cub18CUB_300001_SM_10006detail9transform16transform_kernelINS2_10policy_hubILb1EN4cuda3std3__45tupleIJN6thrust24THRUST_300001_SM_1000_NS6detail15normal_iteratorINSA_10device_ptrIiEEEEEEEE10policy1000Ei6tripleSF_JPiEEEvT0_iT1_T2_DpNS2_10kernel_argIT3_EE:
.text._ZN3cub18CUB_300001_SM_10006detail9transform16transform_kernelINS2_10policy_hubILb1EN4cuda3std3__45tupleIJN6thrust24THRUST_300001_SM_1000_NS6detail15normal_iteratorINSA_10device_ptrIiEEEEEEEE10policy1000Ei6tripleSF_JPiEEEvT0_iT1_T2_DpNS2_10kernel_argIT3_EE:
[----:B------:R-:W-:Y:S08]  /*0000*/  LDC R1, c[0x0][0x37c] ;  /* 0x0000df00ff017b82 */ /* 0x000ff00000000800 */
[----:B------:R-:W0:Y:S01]  /*0010*/  LDC.64 R8, c[0x0][0x380] ;  /* 0x0000e000ff087b82 */ /* 0x000e220000000a00 */
[----:B------:R-:W1:Y:S01]  /*0020*/  S2R R0, SR_TID.X ;  /* 0x0000000000007919 */ /* 0x000e620000002100 */
[----:B------:R-:W2:Y:S01]  /*0030*/  LDCU.64 UR6, c[0x0][0x358] ;  /* 0x00006b00ff0677ac */ /* 0x000ea20008000a00 */
[----:B------:R-:W-:Y:S05]  /*0040*/  BSSY.RECONVERGENT B0, `(.L_x_28) ;  /* 0x0000016000007945 */ /* 0x000fea0003800200 */
[----:B------:R-:W3:Y:S08]  /*0050*/  S2UR UR4, SR_CTAID.X ;  /* 0x00000000000479c3 */ /* 0x000ef00000002500 */
[----:B------:R-:W4:Y:S01]  /*0060*/  LDC.64 R2, c[0x0][0x398] ;  /* 0x0000e600ff027b82 */ /* 0x000f220000000a00 */
[----:B0-----:R-:W-:-:S07]  /*0070*/  SHF.L.U32 R7, R9, 0x7, RZ ;  /* 0x0000000709077819 */ /* 0x001fce00000006ff */
[----:B------:R-:W0:Y:S01]  /*0080*/  LDC.64 R4, c[0x0][0x390] ;  /* 0x0000e400ff047b82 */ /* 0x000e220000000a00 */
[----:B---3--:R-:W-:Y:S01]  /*0090*/  IMAD R13, R7, UR4, RZ ;  /* 0x00000004070d7c24 */ /* 0x008fe2000f8e02ff */
[----:B-1----:R-:W-:-:S04]  /*00a0*/  SHF.L.U32 R15, R0, 0x7, RZ ;  /* 0x00000007000f7819 */ /* 0x002fc800000006ff */
[----:B------:R-:W-:-:S04]  /*00b0*/  IADD3 R8, PT, PT, -R13, R8, RZ ;  /* 0x000000080d087210 */ /* 0x000fc80007ffe1ff */
[CC--:B------:R-:W-:Y:S02]  /*00c0*/  VIMNMX R6, PT, PT, R7.reuse, R8.reuse, PT ;  /* 0x0000000807067248 */ /* 0x0c0fe40003fe0100 */
[----:B------:R-:W-:Y:S02]  /*00d0*/  ISETP.GT.AND P0, PT, R7, R8, PT ;  /* 0x000000080700720c */ /* 0x000fe40003f04270 */
[----:B------:R-:W-:-:S04]  /*00e0*/  SHF.L.U32 R12, R6, 0x2, RZ ;  /* 0x00000002060c7819 */ /* 0x000fc800000006ff */
[----:B------:R-:W-:-:S13]  /*00f0*/  ISETP.GE.AND P1, PT, R15, R12, PT ;  /* 0x0000000c0f00720c */ /* 0x000fda0003f26270 */
[----:B--2-4-:R-:W-:Y:S05]  /*0100*/  @P1 BRA `(.L_x_29) ;  /* 0x0000000000241947 */ /* 0x014fea0003800000 */
[----:B------:R-:W1:Y:S02]  /*0110*/  LDC.64 R10, c[0x0][0x398] ;  /* 0x0000e600ff0a7b82 */ /* 0x000e640000000a00 */
[----:B-1----:R-:W-:-:S04]  /*0120*/  IMAD.WIDE.U32 R10, R0, 0x80, R10 ;  /* 0x00000080000a7825 */ /* 0x002fc800078e000a */
[----:B------:R-:W-:-:S07]  /*0130*/  IMAD.WIDE R10, R13, 0x4, R10 ;  /* 0x000000040d0a7825 */ /* 0x000fce00078e020a */
.L_x_30:
[----:B------:R-:W-:Y:S01]  /*0140*/  VIADD R15, R15, 0x4000 ;  /* 0x000040000f0f7836 */ /* 0x000fe20000000000 */
[----:B------:R1:W-:Y:S04]  /*0150*/  CCTL.E.PF2 [R10] ;  /* 0x000000000a00798f */ /* 0x0003e80000800100 */
[----:B------:R-:W-:Y:S02]  /*0160*/  ISETP.GE.AND P1, PT, R15, R12, PT ;  /* 0x0000000c0f00720c */ /* 0x000fe40003f26270 */
[----:B-1----:R-:W-:-:S04]  /*0170*/  IADD3 R10, P2, PT, R10, 0x4000, RZ ;  /* 0x000040000a0a7810 */ /* 0x002fc80007f5e0ff */
[----:B------:R-:W-:-:S07]  /*0180*/  IADD3.X R11, PT, PT, RZ, R11, RZ, P2, !PT ;  /* 0x0000000bff0b7210 */ /* 0x000fce00017fe4ff */
[----:B------:R-:W-:Y:S05]  /*0190*/  @!P1 BRA `(.L_x_30) ;  /* 0xfffffffc00e89947 */ /* 0x000fea000383ffff */
.L_x_29:
[----:B------:R-:W-:Y:S05]  /*01a0*/  BSYNC.RECONVERGENT B0 ;  /* 0x0000000000007941 */ /* 0x000fea0003800200 */
.L_x_28:
[----:B------:R-:W-:-:S04]  /*01b0*/  IMAD.WIDE R2, R13, 0x4, R2 ;  /* 0x000000040d027825 */ /* 0x000fc800078e0202 */
[----:B0-----:R-:W-:Y:S01]  /*01c0*/  IMAD.WIDE R4, R13, 0x4, R4 ;  /* 0x000000040d047825 */ /* 0x001fe200078e0204 */
[----:B------:R-:W-:Y:S06]  /*01d0*/  @P0 BRA `(.L_x_31) ;  /* 0x0000000800440947 */ /* 0x000fec0003800000 */
        /* <DEDUP_REMOVED lines=10> */
[----:B------:R-:W-:Y:S02]  /*0280*/  LOP3.LUT R13, R14, 0x1000, RZ, 0xfc, !PT ;  /* 0x000010000e0d7812 */ /* 0x000fe400078efcff */
[----:B------:R-:W-:-:S07]  /*0290*/  IADD3 R12, PT, PT, -R7, RZ, RZ ;  /* 0x000000ff070c7210 */ /* 0x000fce0007ffe1ff */
.L_x_33:
[----:B------:R-:W-:-:S05]  /*02a0*/  IADD3 R10, P1, PT, R2, R13, RZ ;  /* 0x0000000d020a7210 */ /* 0x000fca0007f3e0ff */
[----:B0-----:R-:W-:-:S05]  /*02b0*/  IMAD.X R11, R3, 0x1, R15, P1 ;  /* 0x00000001030b7824 */ /* 0x001fca00008e060f */
        /* <DEDUP_REMOVED lines=24> */
[----:B------:R-:W-:Y:S01]  /*0440*/  HFMA2 R19, -RZ, RZ, 0, 0 ;  /* 0x00000000ff137431 */ /* 0x000fe200000001ff */
[----:B------:R-:W-:Y:S01]  /*0450*/  MOV R18, 0x600 ;  /* 0x0000060000127802 */ /* 0x000fe20000000f00 */
        /* <DEDUP_REMOVED lines=8> */
[----:B------:R-:W1:Y:S01]  /*04e0*/  LDG.E R14, desc[UR6][R16.64+-0x600] ;  /* 0xfffa0006100e7981 */ /* 0x000e62000c1e1900 */
[----:B------:R-:W-:-:S05]  /*04f0*/  IADD3 R18, P1, PT, R4, R18, RZ ;  /* 0x0000001204127210 */ /* 0x000fca0007f3e0ff */
[----:B------:R-:W-:Y:S02]  /*0500*/  IMAD.X R19, R5, 0x1, R19, P1 ;  /* 0x0000000105137824 */ /* 0x000fe400008e0613 */
[----:B-1----:R-:W-:-:S05]  /*0510*/  IMAD R21, R14, 0x3, RZ ;  /* 0x000000030e157824 */ /* 0x002fca00078e02ff */
        /* <DEDUP_REMOVED lines=17> */
[----:B------:R-:W-:Y:S02]  /*0630*/  IADD3 R12, PT, PT, R12, 0x10, RZ ;  /* 0x000000100c0c7810 */ /* 0x000fe40007ffe0ff */
[----:B------:R-:W-:Y:S02]  /*0640*/  IADD3 R13, P2, PT, R13, 0x2000, RZ ;  /* 0x000020000d0d7810 */ /* 0x000fe40007f5e0ff */
[----:B------:R-:W-:Y:S02]  /*0650*/  ISETP.NE.AND P1, PT, R12, RZ, PT ;  /* 0x000000ff0c00720c */ /* 0x000fe40003f25270 */
[----:B------:R-:W-:-:S02]  /*0660*/  IADD3.X R15, PT, PT, RZ, R15, RZ, P2, !PT ;  /* 0x0000000fff0f7210 */ /* 0x000fc400017fe4ff */
[----:B------:R-:W-:Y:S01]  /*0670*/  IADD3 R6, PT, PT, R6, 0x800, RZ ;  /* 0x0000080006067810 */ /* 0x000fe20007ffe0ff */
[----:B--2---:R-:W-:-:S05]  /*0680*/  IMAD R23, R8, 0x3, RZ ;  /* 0x0000000308177824 */ /* 0x004fca00078e02ff */
[----:B------:R0:W-:Y:S03]  /*0690*/  STG.E desc[UR6][R18.64+0x600], R23 ;  /* 0x0006001712007986 */ /* 0x0001e6000c101906 */
[----:B------:R-:W-:Y:S05]  /*06a0*/  @P1 BRA `(.L_x_33) ;  /* 0xfffffff800fc1947 */ /* 0x000fea000383ffff */
.L_x_32:
[----:B------:R-:W-:Y:S05]  /*06b0*/  @!P0 EXIT ;  /* 0x000000000000894d */ /* 0x000fea0003800000 */
[----:B------:R-:W1:Y:S01]  /*06c0*/  LDCU UR4, c[0x0][0x384] ;  /* 0x00007080ff0477ac */ /* 0x000e620008000800 */
[----:B------:R-:W-:Y:S01]  /*06d0*/  ISETP.GE.U32.AND P0, PT, R20, 0x8, PT ;  /* 0x000000081400780c */ /* 0x000fe20003f06070 */
[----:B-1----:R-:W-:-:S06]  /*06e0*/  ULOP3.LUT UR5, UR4, 0x7, URZ, 0xc0, !UPT ;  /* 0x0000000704057892 */ /* 0x002fcc000f8ec0ff */
[----:B------:R-:W-:-:S06]  /*06f0*/  ISETP.NE.AND P1, PT, RZ, UR5, PT ;  /* 0x00000005ff007c0c */ /* 0x000fcc000bf25270 */
[----:B------:R-:W-:Y:S07]  /*0700*/  @!P0 BRA `(.L_x_34) ;  /* 0x0000000000708947 */ /* 0x000fee0003800000 */
        /* <DEDUP_REMOVED lines=25> */
[----:B------:R-:W-:Y:S02]  /*08a0*/  VIADD R7, R7, 0x8 ;  /* 0x0000000807077836 */ /* 0x000fe40000000000 */
[----:B---3--:R-:W-:-:S05]  /*08b0*/  IMAD R19, R6, 0x3, RZ ;  /* 0x0000000306137824 */ /* 0x008fca00078e02ff */
[----:B------:R4:W-:Y:S02]  /*08c0*/  STG.E desc[UR6][R10.64+0xe00], R19 ;  /* 0x000e00130a007986 */ /* 0x0009e4000c101906 */
.L_x_34:
[----:B------:R-:W-:Y:S05]  /*08d0*/  @!P1 EXIT ;  /* 0x000000000000994d */ /* 0x000fea0003800000 */
[----:B------:R-:W-:Y:S02]  /*08e0*/  UISETP.GE.U32.AND UP0, UPT, UR5, 0x4, UPT ;  /* 0x000000040500788c */ /* 0x000fe4000bf06070 */
[----:B------:R-:W-:-:S06]  /*08f0*/  ULOP3.LUT UR4, UR4, 0x3, URZ, 0xc0, !UPT ;  /* 0x0000000304047892 */ /* 0x000fcc000f8ec0ff */
[----:B------:R-:W-:Y:S01]  /*0900*/  ISETP.NE.AND P0, PT, RZ, UR4, PT ;  /* 0x00000004ff007c0c */ /* 0x000fe2000bf05270 */
[----:B------:R-:W-:-:S12]  /*0910*/  BRA.U !UP0, `(.L_x_35) ;  /* 0x0000000108407547 */ /* 0x000fd8000b800000 */
[----:B0---4-:R-:W-:-:S05]  /*0920*/  LEA R11, R7, R0, 0x7 ;  /* 0x00000000070b7211 */ /* 0x011fca00078e38ff */
        /* <DEDUP_REMOVED lines=15> */
.L_x_35:
[----:B------:R-:W-:Y:S05]  /*0a20*/  @!P0 EXIT ;  /* 0x000000000000894d */ /* 0x000fea0003800000 */
[----:B01--4-:R-:W-:Y:S01]  /*0a30*/  LEA R11, R7, R0, 0x7 ;  /* 0x00000000070b7211 */ /* 0x013fe200078e38ff */
[----:B------:R-:W-:-:S12]  /*0a40*/  UIADD3 UR4, UPT, UPT, -UR4, URZ, URZ ;  /* 0x000000ff04047290 */ /* 0x000fd8000fffe1ff */
.L_x_36:
[----:B------:R-:W-:-:S06]  /*0a50*/  IMAD.WIDE R8, R11, 0x4, R2 ;  /* 0x000000040b087825 */ /* 0x000fcc00078e0202 */
[----:B------:R-:W2:Y:S01]  /*0a60*/  LDG.E R8, desc[UR6][R8.64] ;  /* 0x0000000608087981 */ /* 0x000ea2000c1e1900 */
[C---:B0-----:R-:W-:Y:S01]  /*0a70*/  IMAD.WIDE R6, R11.reuse, 0x4, R4 ;  /* 0x000000040b067825 */ /* 0x041fe200078e0204 */
[----:B------:R-:W-:Y:S01]  /*0a80*/  UIADD3 UR4, UPT, UPT, UR4, 0x1, URZ ;  /* 0x0000000104047890 */ /* 0x000fe2000fffe0ff */
[----:B------:R-:W-:-:S03]  /*0a90*/  IADD3 R11, PT, PT, R11, 0x80, RZ ;  /* 0x000000800b0b7810 */ /* 0x000fc60007ffe0ff */
[----:B------:R-:W-:Y:S01]  /*0aa0*/  UISETP.NE.AND UP0, UPT, UR4, URZ, UPT ;  /* 0x000000ff0400728c */ /* 0x000fe2000bf05270 */
[----:B--2---:R-:W-:-:S05]  /*0ab0*/  IMAD R13, R8, 0x3, RZ ;  /* 0x00000003080d7824 */ /* 0x004fca00078e02ff */
[----:B------:R0:W-:Y:S03]  /*0ac0*/  STG.E desc[UR6][R6.64], R13 ;  /* 0x0000000d06007986 */ /* 0x0001e6000c101906 */
[----:B------:R-:W-:Y:S05]  /*0ad0*/  BRA.U UP0, `(.L_x_36) ;  /* 0xfffffffd00dc7547 */ /* 0x000fea000b83ffff */
[----:B------:R-:W-:Y:S05]  /*0ae0*/  EXIT ;  /* 0x000000000000794d */ /* 0x000fea0003800000 */
.L_x_31:
[----:B------:R-:W-:-:S13]  /*0af0*/  ISETP.GE.AND P0, PT, R9, 0x1, PT ;  /* 0x000000010900780c */ /* 0x000fda0003f06270 */
[----:B------:R-:W-:Y:S05]  /*0b00*/  @!P0 EXIT ;  /* 0x000000000000894d */ /* 0x000fea0003800000 */
[C---:B------:R-:W-:Y:S01]  /*0b10*/  ISETP.GE.U32.AND P0, PT, R9.reuse, 0x8, PT ;  /* 0x000000080900780c */ /* 0x040fe20003f06070 */
[----:B------:R-:W-:Y:S01]  /*0b20*/  IMAD.MOV.U32 R7, RZ, RZ, RZ ;  /* 0x000000ffff077224 */ /* 0x000fe200078e00ff */
[----:B------:R-:W-:-:S11]  /*0b30*/  LOP3.LUT R20, R9, 0x7, RZ, 0xc0, !PT ;  /* 0x0000000709147812 */ /* 0x000fd600078ec0ff */
[----:B------:R-:W-:Y:S05]  /*0b40*/  @!P0 BRA `(.L_x_37) ;  /* 0x0000000000d08947 */ /* 0x000fea0003800000 */
[----:B------:R-:W-:Y:S02]  /*0b50*/  LOP3.LUT R7, R9, 0x7ffffff8, RZ, 0xc0, !PT ;  /* 0x7ffffff809077812 */ /* 0x000fe400078ec0ff */
[----:B------:R-:W-:-:S07]  /*0b60*/  MOV R12, RZ ;  /* 0x000000ff000c7202 */ /* 0x000fce0000000f00 */
.L_x_40:
[----:B0-----:R-:W-:-:S04]  /*0b70*/  LEA R13, R12, R0, 0x7 ;  /* 0x000000000c0d7211 */ /* 0x001fc800078e38ff */
        /* <DEDUP_REMOVED lines=10> */
[----:B------:R-:W-:Y:S01]  /*0c20*/  IADD3 R21, PT, PT, R13, 0x100, RZ ;  /* 0x000001000d157810 */ /* 0x000fe20007ffe0ff */
[----:B------:R-:W-:-:S03]  /*0c30*/  IMAD.WIDE R10, R11, 0x4, R4 ;  /* 0x000000040b0a7825 */ /* 0x000fc600078e0204 */
[----:B------:R-:W-:Y:S01]  /*0c40*/  ISETP.GE.AND P0, PT, R21, R6, PT ;  /* 0x000000061500720c */ /* 0x000fe20003f06270 */
[----:B------:R-:W-:Y:S02]  /*0c50*/  VIADD R21, R13, 0x180 ;  /* 0x000001800d157836 */ /* 0x000fe40000000000 */
[----:B--2---:R-:W-:-:S05]  /*0c60*/  @!P1 IMAD R15, R18, 0x3, RZ ;  /* 0x00000003120f9824 */ /* 0x004fca00078e02ff */
[----:B------:R1:W-:Y:S05]  /*0c70*/  @!P1 STG.E desc[UR6][R10.64], R15 ;  /* 0x0000000f0a009986 */ /* 0x0003ea000c101906 */
[----:B------:R-:W2:Y:S01]  /*0c80*/  @!P0 LDG.E R14, desc[UR6][R8.64+0x200] ;  /* 0x00020006080e8981 */ /* 0x000ea2000c1e1900 */
[----:B------:R-:W-:Y:S02]  /*0c90*/  ISETP.GE.AND P1, PT, R21, R6, PT ;  /* 0x000000061500720c */ /* 0x000fe40003f26270 */
[----:B0-----:R-:W-:Y:S01]  /*0ca0*/  IADD3 R17, PT, PT, R13, 0x200, RZ ;  /* 0x000002000d117810 */ /* 0x001fe20007ffe0ff */
[----:B--2---:R-:W-:-:S05]  /*0cb0*/  @!P0 IMAD R21, R14, 0x3, RZ ;  /* 0x000000030e158824 */ /* 0x004fca00078e02ff */
[----:B------:R-:W-:Y:S05]  /*0cc0*/  @!P0 STG.E desc[UR6][R10.64+0x200], R21 ;  /* 0x000200150a008986 */ /* 0x000fea000c101906 */
[----:B------:R-:W2:Y:S01]  /*0cd0*/  @!P1 LDG.E R14, desc[UR6][R8.64+0x400] ;  /* 0x00040006080e9981 */ /* 0x000ea2000c1e1900 */
[----:B------:R-:W-:Y:S02]  /*0ce0*/  ISETP.GE.AND P0, PT, R17, R6, PT ;  /* 0x000000061100720c */ /* 0x000fe40003f06270 */
[----:B-1----:R-:W-:Y:S01]  /*0cf0*/  IADD3 R15, PT, PT, R13, 0x280, RZ ;  /* 0x000002800d0f7810 */ /* 0x002fe20007ffe0ff */
[----:B--2---:R-:W-:-:S05]  /*0d00*/  @!P1 IMAD R17, R14, 0x3, RZ ;  /* 0x000000030e119824 */ /* 0x004fca00078e02ff */
[----:B------:R0:W-:Y:S05]  /*0d10*/  @!P1 STG.E desc[UR6][R10.64+0x400], R17 ;  /* 0x000400110a009986 */ /* 0x0001ea000c101906 */
[----:B------:R-:W2:Y:S01]  /*0d20*/  @!P0 LDG.E R14, desc[UR6][R8.64+0x600] ;  /* 0x00060006080e8981 */ /* 0x000ea2000c1e1900 */
[----:B------:R-:W-:Y:S02]  /*0d30*/  ISETP.GE.AND P1, PT, R15, R6, PT ;  /* 0x000000060f00720c */ /* 0x000fe40003f26270 */
[----:B------:R-:W-:Y:S01]  /*0d40*/  IADD3 R19, PT, PT, R13, 0x300, RZ ;  /* 0x000003000d137810 */ /* 0x000fe20007ffe0ff */
[----:B--2---:R-:W-:-:S05]  /*0d50*/  @!P0 IMAD R15, R14, 0x3, RZ ;  /* 0x000000030e0f8824 */ /* 0x004fca00078e02ff */
[----:B------:R1:W-:Y:S05]  /*0d60*/  @!P0 STG.E desc[UR6][R10.64+0x600], R15 ;  /* 0x0006000f0a008986 */ /* 0x0003ea000c101906 */
[----:B------:R-:W2:Y:S01]  /*0d70*/  @!P1 LDG.E R14, desc[UR6][R8.64+0x800] ;  /* 0x00080006080e9981 */ /* 0x000ea2000c1e1900 */
[----:B------:R-:W-:Y:S01]  /*0d80*/  ISETP.GE.AND P0, PT, R19, R6, PT ;  /* 0x000000061300720c */ /* 0x000fe20003f06270 */
[----:B--2---:R-:W-:-:S05]  /*0d90*/  @!P1 IMAD R19, R14, 0x3, RZ ;  /* 0x000000030e139824 */ /* 0x004fca00078e02ff */
[----:B------:R1:W-:Y:S07]  /*0da0*/  @!P1 STG.E desc[UR6][R10.64+0x800], R19 ;  /* 0x000800130a009986 */ /* 0x0003ee000c101906 */
[----:B------:R-:W0:Y:S01]  /*0db0*/  @!P0 LDG.E R14, desc[UR6][R8.64+0xa00] ;  /* 0x000a0006080e8981 */ /* 0x000e22000c1e1900 */
[----:B------:R-:W-:Y:S01]  /*0dc0*/  IADD3 R13, PT, PT, R13, 0x380, RZ ;  /* 0x000003800d0d7810 */ /* 0x000fe20007ffe0ff */
[----:B------:R-:W-:Y:S01]  /*0dd0*/  VIADD R12, R12, 0x8 ;  /* 0x000000080c0c7836 */ /* 0x000fe20000000000 */
[----:B------:R-:W-:Y:S04]  /*0de0*/  BSSY.RECONVERGENT B0, `(.L_x_38) ;  /* 0x0000009000007945 */ /* 0x000fe80003800200 */
[----:B------:R-:W-:Y:S01]  /*0df0*/  ISETP.NE.AND P1, PT, R12, R7, PT ;  /* 0x000000070c00720c */ /* 0x000fe20003f25270 */
[----:B0-----:R-:W-:-:S05]  /*0e00*/  @!P0 IMAD R17, R14, 0x3, RZ ;  /* 0x000000030e118824 */ /* 0x001fca00078e02ff */
[----:B------:R1:W-:Y:S01]  /*0e10*/  @!P0 STG.E desc[UR6][R10.64+0xa00], R17 ;  /* 0x000a00110a008986 */ /* 0x0003e2000c101906 */
[----:B------:R-:W-:-:S13]  /*0e20*/  ISETP.GE.AND P0, PT, R13, R6, PT ;  /* 0x000000060d00720c */ /* 0x000fda0003f06270 */
[----:B-1----:R-:W-:Y:S05]  /*0e30*/  @P0 BRA `(.L_x_39) ;  /* 0x00000000000c0947 */ /* 0x002fea0003800000 */
[----:B------:R-:W2:Y:S02]  /*0e40*/  LDG.E R8, desc[UR6][R8.64+0xc00] ;  /* 0x000c000608087981 */ /* 0x000ea4000c1e1900 */
[----:B--2---:R-:W-:-:S05]  /*0e50*/  IMAD R13, R8, 0x3, RZ ;  /* 0x00000003080d7824 */ /* 0x004fca00078e02ff */
[----:B------:R0:W-:Y:S02]  /*0e60*/  STG.E desc[UR6][R10.64+0xc00], R13 ;  /* 0x000c000d0a007986 */ /* 0x0001e4000c101906 */
.L_x_39:
[----:B------:R-:W-:Y:S05]  /*0e70*/  BSYNC.RECONVERGENT B0 ;  /* 0x0000000000007941 */ /* 0x000fea0003800200 */
.L_x_38:
[----:B------:R-:W-:Y:S05]  /*0e80*/  @P1 BRA `(.L_x_40) ;  /* 0xfffffffc00381947 */ /* 0x000fea000383ffff */
.L_x_37:
[----:B------:R-:W-:-:S13]  /*0e90*/  ISETP.NE.AND P0, PT, R20, RZ, PT ;  /* 0x000000ff1400720c */ /* 0x000fda0003f05270 */
[----:B------:R-:W-:Y:S05]  /*0ea0*/  @!P0 EXIT ;  /* 0x000000000000894d */ /* 0x000fea0003800000 */
[----:B------:R-:W1:Y:S01]  /*0eb0*/  LDC R8, c[0x0][0x384] ;  /* 0x0000e100ff087b82 */ /* 0x000e620000000800 */
[----:B------:R-:W-:Y:S02]  /*0ec0*/  ISETP.GE.U32.AND P1, PT, R20, 0x4, PT ;  /* 0x000000041400780c */ /* 0x000fe40003f26070 */
[----:B-1----:R-:W-:-:S04]  /*0ed0*/  LOP3.LUT R21, R8, 0x3, RZ, 0xc0, !PT ;  /* 0x0000000308157812 */ /* 0x002fc800078ec0ff */
[----:B------:R-:W-:-:S07]  /*0ee0*/  ISETP.NE.AND P0, PT, R21, RZ, PT ;  /* 0x000000ff1500720c */ /* 0x000fce0003f05270 */
[----:B------:R-:W-:Y:S06]  /*0ef0*/  @!P1 BRA `(.L_x_41) ;  /* 0x0000000000749947 */ /* 0x000fec0003800000 */
[----:B------:R-:W-:-:S04]  /*0f00*/  LEA R19, R7, R0, 0x7 ;  /* 0x0000000007137211 */ /* 0x000fc800078e38ff */
[----:B------:R-:W-:-:S13]  /*0f10*/  ISETP.GE.AND P2, PT, R19, R6, PT ;  /* 0x000000061300720c */ /* 0x000fda0003f46270 */
[----:B0-----:R-:W-:-:S06]  /*0f20*/  @!P2 IMAD.WIDE R10, R19, 0x4, R2 ;  /* 0x00000004130aa825 */ /* 0x001fcc00078e0202 */
        /* <DEDUP_REMOVED lines=8> */
[----:B------:R-:W-:Y:S01]  /*0fb0*/  IADD3 R25, PT, PT, R19, 0x100, RZ ;  /* 0x0000010013197810 */ /* 0x000fe20007ffe0ff */
        /* <DEDUP_REMOVED lines=13> */
[----:B------:R-:W-:-:S04]  /*1090*/  @!P1 IMAD.WIDE R18, R19, 0x4, R4 ;  /* 0x0000000413129825 */ /* 0x000fc800078e0204 */
[----:B------:R-:W-:Y:S02]  /*10a0*/  VIADD R7, R7, 0x4 ;  /* 0x0000000407077836 */ /* 0x000fe40000000000 */
[----:B--2---:R-:W-:-:S05]  /*10b0*/  @!P1 IMAD R25, R14, 0x3, RZ ;  /* 0x000000030e199824 */ /* 0x004fca00078e02ff */
[----:B------:R1:W-:Y:S02]  /*10c0*/  @!P1 STG.E desc[UR6][R18.64], R25 ;  /* 0x0000001912009986 */ /* 0x0003e4000c101906 */
.L_x_41:
[----:B------:R-:W-:Y:S05]  /*10d0*/  @!P0 EXIT ;  /* 0x000000000000894d */ /* 0x000fea0003800000 */
[----:B------:R-:W-:Y:S02]  /*10e0*/  ISETP.NE.AND P1, PT, R21, 0x1, PT ;  /* 0x000000011500780c */ /* 0x000fe40003f25270 */
[----:B------:R-:W-:-:S04]  /*10f0*/  LOP3.LUT R8, R8, 0x1, RZ, 0xc0, !PT ;  /* 0x0000000108087812 */ /* 0x000fc800078ec0ff */
[----:B------:R-:W-:-:S07]  /*1100*/  ISETP.NE.U32.AND P0, PT, R8, 0x1, PT ;  /* 0x000000010800780c */ /* 0x000fce0003f05070 */
[----:B------:R-:W-:Y:S06]  /*1110*/  @!P1 BRA `(.L_x_42) ;  /* 0x00000000003c9947 */ /* 0x000fec0003800000 */
[----:B0-----:R-:W-:-:S04]  /*1120*/  LEA R11, R7, R0, 0x7 ;  /* 0x00000000070b7211 */ /* 0x001fc800078e38ff */
[----:B------:R-:W-:-:S13]  /*1130*/  ISETP.GE.AND P1, PT, R11, R6, PT ;  /* 0x000000060b00720c */ /* 0x000fda0003f26270 */
[----:B-1----:R-:W-:-:S06]  /*1140*/  @!P1 IMAD.WIDE R8, R11, 0x4, R2 ;  /* 0x000000040b089825 */ /* 0x002fcc00078e0202 */
[----:B------:R-:W2:Y:S01]  /*1150*/  @!P1 LDG.E R8, desc[UR6][R8.64] ;  /* 0x0000000608089981 */ /* 0x000ea2000c1e1900 */
[C---:B------:R-:W-:Y:S01]  /*1160*/  IADD3 R15, PT, PT, R11.reuse, 0x80, RZ ;  /* 0x000000800b0f7810 */ /* 0x040fe20007ffe0ff */
[----:B------:R-:W-:-:S03]  /*1170*/  @!P1 IMAD.WIDE R10, R11, 0x4, R4 ;  /* 0x000000040b0a9825 */ /* 0x000fc600078e0204 */
[----:B------:R-:W-:-:S13]  /*1180*/  ISETP.GE.AND P2, PT, R15, R6, PT ;  /* 0x000000060f00720c */ /* 0x000fda0003f46270 */
[----:B------:R-:W-:-:S04]  /*1190*/  @!P2 IMAD.WIDE R12, R15, 0x4, R2 ;  /* 0x000000040f0ca825 */ /* 0x000fc800078e0202 */
[----:B--2---:R-:W-:-:S05]  /*11a0*/  @!P1 IMAD R17, R8, 0x3, RZ ;  /* 0x0000000308119824 */ /* 0x004fca00078e02ff */
[----:B------:R2:W-:Y:S04]  /*11b0*/  @!P1 STG.E desc[UR6][R10.64], R17 ;  /* 0x000000110a009986 */ /* 0x0005e8000c101906 */
[----:B------:R-:W3:Y:S01]  /*11c0*/  @!P2 LDG.E R12, desc[UR6][R12.64] ;  /* 0x000000060c0ca981 */ /* 0x000ee2000c1e1900 */
[----:B------:R-:W-:Y:S01]  /*11d0*/  @!P2 IMAD.WIDE R14, R15, 0x4, R4 ;  /* 0x000000040f0ea825 */ /* 0x000fe200078e0204 */
[----:B------:R-:W-:-:S03]  /*11e0*/  IADD3 R7, PT, PT, R7, 0x2, RZ ;  /* 0x0000000207077810 */ /* 0x000fc60007ffe0ff */
[----:B---3--:R-:W-:-:S05]  /*11f0*/  @!P2 IMAD R19, R12, 0x3, RZ ;  /* 0x000000030c13a824 */ /* 0x008fca00078e02ff */
[----:B------:R2:W-:Y:S02]  /*1200*/  @!P2 STG.E desc[UR6][R14.64], R19 ;  /* 0x000000130e00a986 */ /* 0x0005e4000c101906 */
.L_x_42:
[----:B------:R-:W-:Y:S05]  /*1210*/  @P0 EXIT ;  /* 0x000000000000094d */ /* 0x000fea0003800000 */
[----:B------:R-:W-:-:S04]  /*1220*/  LEA R7, R7, R0, 0x7 ;  /* 0x0000000007077211 */ /* 0x000fc800078e38ff */
[----:B------:R-:W-:-:S13]  /*1230*/  ISETP.GE.AND P0, PT, R7, R6, PT ;  /* 0x000000060700720c */ /* 0x000fda0003f06270 */
[----:B------:R-:W-:Y:S05]  /*1240*/  @P0 EXIT ;  /* 0x000000000000094d */ /* 0x000fea0003800000 */
[----:B------:R-:W-:-:S06]  /*1250*/  IMAD.WIDE R2, R7, 0x4, R2 ;  /* 0x0000000407027825 */ /* 0x000fcc00078e0202 */
[----:B------:R-:W3:Y:S01]  /*1260*/  LDG.E R2, desc[UR6][R2.64] ;  /* 0x0000000602027981 */ /* 0x000ee2000c1e1900 */
[----:B------:R-:W-:-:S04]  /*1270*/  IMAD.WIDE R4, R7, 0x4, R4 ;  /* 0x0000000407047825 */ /* 0x000fc800078e0204 */
[----:B---3--:R-:W-:-:S05]  /*1280*/  IMAD R7, R2, 0x3, RZ ;  /* 0x0000000302077824 */ /* 0x008fca00078e02ff */
[----:B------:R-:W-:Y:S01]  /*1290*/  STG.E desc[UR6][R4.64], R7 ;  /* 0x0000000704007986 */ /* 0x000fe2000c101906 */
[----:B------:R-:W-:Y:S05]  /*12a0*/  EXIT ;  /* 0x000000000000794d */ /* 0x000fea0003800000 */
.L_x_43:
        /* <DEDUP_REMOVED lines=13> */
.L_x_48:


//--------------------- .text._ZN3cub18CUB_300001_SM_10006detail8for_each13static_kernelINS2_12policy_hub_t12policy_500_tEmN6thrust24THRUST_300001_SM_1000_NS8cuda_cub20__uninitialized_fill7functorINS7_10device_ptrIiEEiEEEEvT0_T1_ --------------------------
	.section	.text._ZN3cub18CUB_300001_SM_10006detail8for_each13static_kernelINS2_12policy_hub_t12policy_500_tEmN6thrust24THRUST_300001_SM_1000_NS8cuda_cub20__uninitialized_fill7functorINS7_10device_ptrIiEEiEEEEvT0_T1_,"ax",@progbits
	.align	128
        .global         _ZN3cub18CUB_300001_SM_10006detail8for_each13static_kernelINS2_12policy_hub_t12policy_500_tEmN6thrust24THRUST_300001_SM_1000_NS8cuda_cub20__uninitialized_fill7functorINS7_10device_ptrIiEEiEEEEvT0_T1_
        .type           _ZN3cub18CUB_300001_SM_10006detail8for_each13static_kernelINS2_12policy_hub_t12policy_500_tEmN6thrust24THRUST_300001_SM_1000_NS8cuda_cub20__uninitialized_fill7functorINS7_10device_ptrIiEEiEEEEvT0_T1_,@function
        .size           _ZN3cub18CUB_300001_SM_10006detail8for_each13static_kernelINS2_12policy_hub_t12policy_500_tEmN6thrust24THRUST_300001_SM_1000_NS8cuda_cub20__uninitialized_fill7functorINS7_10device_ptrIiEEiEEEEvT0_T1_,(.L_x_49 - _ZN3cub18CUB_300001_SM_10006detail8for_each13static_kernelINS2_12policy_hub_t12policy_500_tEmN6thrust24THRUST_300001_SM_1000_NS8cuda_cub20__uninitialized_fill7functorINS7_10device_ptrIiEEiEEEEvT0_T1_)
        .other          _ZN3cub18CUB_300001_SM_10006detail8for_each13static_kernelINS2_12policy_hub_t12policy_500_tEmN6thrust24THRUST_300001_SM_1000_NS8cuda_cub20__uninitialized_fill7functorINS7_10device_ptrIiEEiEEEEvT0_T1_,@"STO_CUDA_ENTRY STV_DEFAULT"
_ZN3cub18CUB_300001_SM_10006detail8for_each13static_kernelINS2_12policy_hub_t12policy_500_tEmN6thrust24THRUST_300001_SM_1000_NS8cuda_cub20__uninitialized_fill7functorINS7_10device_ptrIiEEiEEEEvT0_T1_:
.text._ZN3cub18CUB_300001_SM_10006detail8for_each13static_kernelINS2_12policy_hub_t12policy_500_tEmN6thrust24THRUST_300001_SM_1000_NS8cuda_cub20__uninitialized_fill7functorINS7_10device_ptrIiEEiEEEEvT0_T1_:
[----:B------:R-:W-:Y:S08]  /*0000*/  LDC R1, c[0x0][0x37c] ;  /* 0x0000df00ff017b82 */ /* 0x000ff00000000800 */
[----:B------:R-:W0:Y:S01]  /*0010*/  S2UR UR4, SR_CTAID.X ;  /* 0x00000000000479c3 */ /* 0x000e220000002500 */
[----:B------:R-:W1:Y:S01]  /*0020*/  LDCU.64 UR6, c[0x0][0x380] ;  /* 0x00007000ff0677ac */ /* 0x000e620008000a00 */
[----:B------:R-:W2:Y:S01]  /*0030*/  LDCU.64 UR8, c[0x0][0x358] ;  /* 0x00006b00ff0877ac */ /* 0x000ea20008000a00 */
[----:B0-----:R-:W-:-:S04]  /*0040*/  UIMAD.WIDE.U32 UR4, UR4, 0x200, URZ ;  /* 0x00000200040478a5 */ /* 0x001fc8000f8e00ff */
[----:B-1----:R-:W-:-:S04]  /*0050*/  UIADD3 UR6, UP0, UPT, -UR4, UR6, URZ ;  /* 0x0000000604067290 */ /* 0x002fc8000ff1e1ff */
[----:B------:R-:W-:Y:S02]  /*0060*/  UIADD3.X UR7, UPT, UPT, ~UR5, UR7, URZ, UP0, !UPT ;  /* 0x0000000705077290 */ /* 0x000fe400087fe5ff */
[----:B------:R-:W-:-:S04]  /*0070*/  UISETP.GE.U32.AND UP0, UPT, UR6, 0x200, UPT ;  /* 0x000002000600788c */ /* 0x000fc8000bf06070 */
[----:B------:R-:W-:-:S09]  /*0080*/  UISETP.GE.U32.AND.EX UP0, UPT, UR7, URZ, UPT, UP0 ;  /* 0x000000ff0700728c */ /* 0x000fd2000bf06100 */
[----:B--2---:R-:W-:Y:S05]  /*0090*/  BRA.U !UP0, `(.L_x_44) ;  /* 0x0000000108287547 */ /* 0x004fea000b800000 */
[----:B------:R-:W0:Y:S01]  /*00a0*/  S2R R0, SR_TID.X ;  /* 0x0000000000007919 */ /* 0x000e220000002100 */
[----:B------:R-:W1:Y:S01]  /*00b0*/  LDCU.64 UR6, c[0x0][0x388] ;  /* 0x00007100ff0677ac */ /* 0x000e620008000a00 */
[----:B------:R-:W2:Y:S01]  /*00c0*/  LDC R5, c[0x0][0x390] ;  /* 0x0000e400ff057b82 */ /* 0x000ea20000000800 */
[----:B0-----:R-:W-:-:S05]  /*00d0*/  IADD3 R0, P0, PT, R0, UR4, RZ ;  /* 0x0000000400007c10 */ /* 0x001fca000ff1e0ff */
[----:B------:R-:W-:Y:S01]  /*00e0*/  IMAD.X R3, RZ, RZ, UR5, P0 ;  /* 0x00000005ff037e24 */ /* 0x000fe200080e06ff */
[----:B-1----:R-:W-:-:S04]  /*00f0*/  LEA R2, P0, R0, UR6, 0x2 ;  /* 0x0000000600027c11 */ /* 0x002fc8000f8010ff */
[----:B------:R-:W-:-:S05]  /*0100*/  LEA.HI.X R3, R0, UR7, R3, 0x2, P0 ;  /* 0x0000000700037c11 */ /* 0x000fca00080f1403 */
[----:B--2---:R-:W-:Y:S04]  /*0110*/  STG.E desc[UR8][R2.64], R5 ;  /* 0x0000000502007986 */ /* 0x004fe8000c101908 */
[----:B------:R-:W-:Y:S01]  /*0120*/  STG.E desc[UR8][R2.64+0x400], R5 ;  /* 0x0004000502007986 */ /* 0x000fe2000c101908 */
[----:B------:R-:W-:Y:S05]  /*0130*/  EXIT ;  /* 0x000000000000794d */ /* 0x000fea0003800000 */
.L_x_44:
[----:B------:R-:W0:Y:S01]  /*0140*/  S2R R0, SR_TID.X ;  /* 0x0000000000007919 */ /* 0x000e220000002100 */
[----:B------:R-:W-:Y:S01]  /*0150*/  IMAD.U32 R2, RZ, RZ, UR7 ;  /* 0x00000007ff027e24 */ /* 0x000fe2000f8e00ff */
[----:B------:R-:W1:Y:S01]  /*0160*/  LDCU.64 UR10, c[0x0][0x388] ;  /* 0x00007100ff0a77ac */ /* 0x000e620008000a00 */
[----:B------:R-:W-:Y:S01]  /*0170*/  IMAD.U32 R4, RZ, RZ, UR7 ;  /* 0x00000007ff047e24 */ /* 0x000fe2000f8e00ff */
[----:B0-----:R-:W-:-:S04]  /*0180*/  ISETP.LT.U32.AND P0, PT, R0, UR6, PT ;  /* 0x0000000600007c0c */ /* 0x001fc8000bf01070 */
[----:B------:R-:W-:Y:S01]  /*0190*/  ISETP.GT.U32.AND.EX P0, PT, R2, RZ, PT, P0 ;  /* 0x000000ff0200720c */ /* 0x000fe20003f04100 */
[C---:B------:R-:W-:Y:S01]  /*01a0*/  VIADD R2, R0.reuse, 0x100 ;  /* 0x0000010000027836 */ /* 0x040fe20000000000 */
[----:B------:R-:W-:-:S04]  /*01b0*/  IADD3 R0, P2, PT, R0, UR4, RZ ;  /* 0x0000000400007c10 */ /* 0x000fc8000ff5e0ff */
[----:B------:R-:W-:Y:S01]  /*01c0*/  ISETP.LT.U32.AND P1, PT, R2, UR6, PT ;  /* 0x0000000602007c0c */ /* 0x000fe2000bf21070 */
[----:B------:R-:W-:Y:S01]  /*01d0*/  IMAD.X R3, RZ, RZ, UR5, P2 ;  /* 0x00000005ff037e24 */ /* 0x000fe200090e06ff */
[----:B-1----:R-:W-:Y:S02]  /*01e0*/  LEA R2, P2, R0, UR10, 0x2 ;  /* 0x0000000a00027c11 */ /* 0x002fe4000f8410ff */
[----:B------:R-:W-:Y:S02]  /*01f0*/  ISETP.GT.U32.AND.EX P1, PT, R4, RZ, PT, P1 ;  /* 0x000000ff0400720c */ /* 0x000fe40003f24110 */
[----:B------:R-:W-:Y:S01]  /*0200*/  LEA.HI.X R3, R0, UR11, R3, 0x2, P2 ;  /* 0x0000000b00037c11 */ /* 0x000fe200090f1403 */
[----:B------:R-:W0:Y:S04]  /*0210*/  @P0 LDC R5, c[0x0][0x390] ;  /* 0x0000e400ff050b82 */ /* 0x000e280000000800 */
[----:B0-----:R0:W-:Y:S06]  /*0220*/  @P0 STG.E desc[UR8][R2.64], R5 ;  /* 0x0000000502000986 */ /* 0x0011ec000c101908 */
[----:B------:R-:W-:Y:S05]  /*0230*/  @!P1 EXIT ;  /* 0x000000000000994d */ /* 0x000fea0003800000 */
[----:B0-----:R-:W0:Y:S02]  /*0240*/  LDC R5, c[0x0][0x390] ;  /* 0x0000e400ff057b82 */ /* 0x001e240000000800 */
[----:B0-----:R-:W-:Y:S01]  /*0250*/  STG.E desc[UR8][R2.64+0x400], R5 ;  /* 0x0004000502007986 */ /* 0x001fe2000c101908 */
[----:B------:R-:W-:Y:S05]  /*0260*/  EXIT ;  /* 0x000000000000794d */ /* 0x000fea0003800000 */
.L_x_45:
        /* <DEDUP_REMOVED lines=9> */
.L_x_49:


//--------------------- .text._ZN3cub18CUB_300001_SM_10006detail11EmptyKernelIvEEvv --------------------------
	.section	.text._ZN3cub18CUB_300001_SM_10006detail11EmptyKernelIvEEvv,"ax",@progbits
	.align	128
        .global         _ZN3cub18CUB_300001_SM_10006detail11EmptyKernelIvEEvv
        .type           _ZN3cub18CUB_300001_SM_10006detail11EmptyKernelIvEEvv,@function
        .size           _ZN3cub18CUB_300001_SM_10006detail11EmptyKernelIvEEvv,(.L_x_50 - _ZN3cub18CUB_300001_SM_10006detail11EmptyKernelIvEEvv)
        .other          _ZN3cub18CUB_300001_SM_10006detail11EmptyKernelIvEEvv,@"STO_CUDA_ENTRY STV_DEFAULT"
_ZN3cub18CUB_300001_SM_10006detail11EmptyKernelIvEEvv:
.text._ZN3cub18CUB_300001_SM_10006detail11EmptyKernelIvEEvv:
[----:B------:R-:W-:Y:S01]  /*0000*/  LDC R1, c[0x0][0x37c] ;  /* 0x0000df00ff017b82 */ /* 0x000fe20000000800 */
[----:B------:R-:W-:Y:S05]  /*0010*/  EXIT ;  /* 0x000000000000794d */ /* 0x000fea0003800000 */
.L_x_46:
        /* <DEDUP_REMOVED lines=14> */
.L_x_50:


//--------------------- .nv.shared.reserved.0     --------------------------
	.section	.nv.shared.reserved.0,"aw",@nobits
	.weak		__nv_reservedSMEM_offset_0_alias
	.size		__nv_reservedSMEM_offset_0_alias, 0, 64
	.other		__nv_reservedSMEM_offset_0_alias,@"STO_CUDA_RESERVED_SHARED STV_DEFAULT"
__nv_reservedSMEM_offset_0_alias:
	.zero		0
	.zero		64


//--------------------- .nv.global                --------------------------
	.section	.nv.global,"aw",@nobits
.nv.global:
	.type		_ZN30_INTERNAL_fd4520d2_4_k_cu_main6thrust24THRUST_300001_SM_1000_NS3seqE,@object
	.size		_ZN30_INTERNAL_fd4520d2_4_k_cu_main6thrust24THRUST_300001_SM_1000_NS3seqE,(_ZN30_INTERNAL_fd4520d2_4_k_cu_main4cuda3std3__48in_placeE - _ZN30_INTERNAL_fd4520d2_4_k_cu_main6thrust24THRUST_300001_SM_1000_NS3seqE)
_ZN30_INTERNAL_fd4520d2_4_k_cu_main6thrust24THRUST_300001_SM_1000_NS3seqE:
	.zero		1
	.type		_ZN30_INTERNAL_fd4520d2_4_k_cu_main4cuda3std3__48in_placeE,@object
	.size		_ZN30_INTERNAL_fd4520d2_4_k_cu_main4cuda3std3__48in_placeE,(_ZN30_INTERNAL_fd4520d2_4_k_cu_main4cuda3std6ranges3__45__cpo4sizeE - _ZN30_INTERNAL_fd4520d2_4_k_cu_main4cuda3std3__48in_placeE)
_ZN30_INTERNAL_fd4520d2_4_k_cu_main4cuda3std3__48in_placeE:
	.zero		1
	.type		_ZN30_INTERNAL_fd4520d2_4_k_cu_main4cuda3std6ranges3__45__cpo4sizeE,@object
	.size		_ZN30_INTERNAL_fd4520d2_4_k_cu_main4cuda3std6ranges3__45__cpo4sizeE,(_ZN30_INTERNAL_fd4520d2_4_k_cu_main6thrust24THRUST_300001_SM_1000_NS12placeholders2_3E - _ZN30_INTERNAL_fd4520d2_4_k_cu_main4cuda3std6ranges3__45__cpo4sizeE)
_ZN30_INTERNAL_fd4520d2_4_k_cu_main4cuda3std6ranges3__45__cpo4sizeE:
	.zero		1
	.type		_ZN30_INTERNAL_fd4520d2_4_k_cu_main6thrust24THRUST_300001_SM_1000_NS12placeholders2_3E,@object
	.size		_ZN30_INTERNAL_fd4520d2_4_k_cu_main6thrust24THRUST_300001_SM_1000_NS12placeholders2_3E,(_ZN30_INTERNAL_fd4520d2_4_k_cu_main4cuda3std3__45__cpo6cbeginE - _ZN30_INTERNAL_fd4520d2_4_k_cu_main6thrust24THRUST_300001_SM_1000_NS12placeholders2_3E)
_ZN30_INTERNAL_fd4520d2_4_k_cu_main6thrust24THRUST_300001_SM_1000_NS12placeholders2_3E:
	.zero		1
	.type		_ZN30_INTERNAL_fd4520d2_4_k_cu_main4cuda3std3__45__cpo6cbeginE,@object
	.size		_ZN30_INTERNAL_fd4520d2_4_k_cu_main4cuda3std3__45__cpo6cbeginE,(_ZN30_INTERNAL_fd4520d2_4_k_cu_main4cuda3std6ranges3__45__cpo6cbeginE - _ZN30_INTERNAL_fd4520d2_4_k_cu_main4cuda3std3__45__cpo6cbeginE)
_ZN30_INTERNAL_fd4520d2_4_k_cu_main4cuda3std3__45__cpo6cbeginE:
	.zero		1
	.type		_ZN30_INTERNAL_fd4520d2_4_k_cu_main4cuda3std6ranges3__45__cpo6cbeginE,@object
	.size		_ZN30_INTERNAL_fd4520d2_4_k_cu_main4cuda3std6ranges3__45__cpo6cbeginE,(_ZN30_INTERNAL_fd4520d2_4_k_cu_main6thrust24THRUST_300001_SM_1000_NS12placeholders2_7E - _ZN30_INTERNAL_fd4520d2_4_k_cu_main4cuda3std6ranges3__45__cpo6cbeginE)
_ZN30_INTERNAL_fd4520d2_4_k_cu_main4cuda3std6ranges3__45__cpo6cbeginE:
	.zero		1
	.type		_ZN30_INTERNAL_fd4520d2_4_k_cu_main6thrust24THRUST_300001_SM_1000_NS12placeholders2_7E,@object
	.size		_ZN30_INTERNAL_fd4520d2_4_k_cu_main6thrust24THRUST_300001_SM_1000_NS12placeholders2_7E,(_ZN30_INTERNAL_fd4520d2_4_k_cu_main4cuda3std3__45__cpo7crbeginE - _ZN30_INTERNAL_fd4520d2_4_k_cu_main6thrust24THRUST_300001_SM_1000_NS12placeholders2_7E)
_ZN30_INTERNAL_fd4520d2_4_k_cu_main6thrust24THRUST_300001_SM_1000_NS12placeholders2_7E:
	.zero		1
	.type		_ZN30_INTERNAL_fd4520d2_4_k_cu_main4cuda3std3__45__cpo7crbeginE,@object
	.size		_ZN30_INTERNAL_fd4520d2_4_k_cu_main4cuda3std3__45__cpo7crbeginE,(_ZN30_INTERNAL_fd4520d2_4_k_cu_main4cuda3std6ranges3__45__cpo4nextE - _ZN30_INTERNAL_fd4520d2_4_k_cu_main4cuda3std3__45__cpo7crbeginE)
_ZN30_INTERNAL_fd4520d2_4_k_cu_main4cuda3std3__45__cpo7crbeginE:
	.zero		1
	.type		_ZN30_INTERNAL_fd4520d2_4_k_cu_main4cuda3std6ranges3__45__cpo4nextE,@object
	.size		_ZN30_INTERNAL_fd4520d2_4_k_cu_main4cuda3std6ranges3__45__cpo4nextE,(_ZN30_INTERNAL_fd4520d2_4_k_cu_main4cuda3std6ranges3__45__cpo4swapE - _ZN30_INTERNAL_fd4520d2_4_k_cu_main4cuda3std6ranges3__45__cpo4nextE)
_ZN30_INTERNAL_fd4520d2_4_k_cu_main4cuda3std6ranges3__45__cpo4nextE:
	.zero		1
	.type		_ZN30_INTERNAL_fd4520d2_4_k_cu_main4cuda3std6ranges3__45__cpo4swapE,@object
	.size		_ZN30_INTERNAL_fd4520d2_4_k_cu_main4cuda3std6ranges3__45__cpo4swapE,(_ZN30_INTERNAL_fd4520d2_4_k_cu_main6thrust24THRUST_300001_SM_1000_NS8cuda_cub10par_nosyncE - _ZN30_INTERNAL_fd4520d2_4_k_cu_main4cuda3std6ranges3__45__cpo4swapE)
_ZN30_INTERNAL_fd4520d2_4_k_cu_main4cuda3std6ranges3__45__cpo4swapE:
	.zero		1
	.type		_ZN30_INTERNAL_fd4520d2_4_k_cu_main6thrust24THRUST_300001_SM_1000_NS8cuda_cub10par_nosyncE,@object
	.size		_ZN30_INTERNAL_fd4520d2_4_k_cu_main6thrust24THRUST_300001_SM_1000_NS8cuda_cub10par_nosyncE,(_ZN30_INTERNAL_fd4520d2_4_k_cu_main6thrust24THRUST_300001_SM_1000_NS12placeholders2_9E - _ZN30_INTERNAL_fd4520d2_4_k_cu_main6thrust24THRUST_300001_SM_1000_NS8cuda_cub10par_nosyncE)
_ZN30_INTERNAL_fd4520d2_4_k_cu_main6thrust24THRUST_300001_SM_1000_NS8cuda_cub10par_nosyncE:
	.zero		1
	.type		_ZN30_INTERNAL_fd4520d2_4_k_cu_main6thrust24THRUST_300001_SM_1000_NS12placeholders2_9E,@object
	.size		_ZN30_INTERNAL_fd4520d2_4_k_cu_main6thrust24THRUST_300001_SM_1000_NS12placeholders2_9E,(_ZN30_INTERNAL_fd4520d2_4_k_cu_main4cuda3std3__432_GLOBAL__N__fd4520d2_4_k_cu_main6ignoreE - _ZN30_INTERNAL_fd4520d2_4_k_cu_main6thrust24THRUST_300001_SM_1000_NS12placeholders2_9E)
_ZN30_INTERNAL_fd4520d2_4_k_cu_main6thrust24THRUST_300001_SM_1000_NS12placeholders2_9E:
	.zero		1
	.type		_ZN30_INTERNAL_fd4520d2_4_k_cu_main4cuda3std3__432_GLOBAL__N__fd4520d2_4_k_cu_main6ignoreE,@object
	.size		_ZN30_INTERNAL_fd4520d2_4_k_cu_main4cuda3std3__432_GLOBAL__N__fd4520d2_4_k_cu_main6ignoreE,(_ZN30_INTERNAL_fd4520d2_4_k_cu_main4cuda3std6ranges3__45__cpo4dataE - _ZN30_INTERNAL_fd4520d2_4_k_cu_main4cuda3std3__432_GLOBAL__N__fd4520d2_4_k_cu_main6ignoreE)
_ZN30_INTERNAL_fd4520d2_4_k_cu_main4cuda3std3__432_GLOBAL__N__fd4520d2_4_k_cu_main6ignoreE:
	.zero		1
	.type		_ZN30_INTERNAL_fd4520d2_4_k_cu_main4cuda3std6ranges3__45__cpo4dataE,@object
	.size		_ZN30_INTERNAL_fd4520d2_4_k_cu_main4cuda3std6ranges3__45__cpo4dataE,(_ZN30_INTERNAL_fd4520d2_4_k_cu_main6thrust24THRUST_300001_SM_1000_NS12placeholders2_1E - _ZN30_INTERNAL_fd4520d2_4_k_cu_main4cuda3std6ranges3__45__cpo4dataE)
_ZN30_INTERNAL_fd4520d2_4_k_cu_main4cuda3std6ranges3__45__cpo4dataE:
	.zero		1
	.type		_ZN30_INTERNAL_fd4520d2_4_k_cu_main6thrust24THRUST_300001_SM_1000_NS12placeholders2_1E,@object
	.size		_ZN30_INTERNAL_fd4520d2_4_k_cu_main6thrust24THRUST_300001_SM_1000_NS12placeholders2_1E,(_ZN30_INTERNAL_fd4520d2_4_k_cu_main4cuda3std3__45__cpo5beginE - _ZN30_INTERNAL_fd4520d2_4_k_cu_main6thrust24THRUST_300001_SM_1000_NS12placeholders2_1E)
_ZN30_INTERNAL_fd4520d2_4_k_cu_main6thrust24THRUST_300001_SM_1000_NS12placeholders2_1E:
	.zero		1
	.type		_ZN30_INTERNAL_fd4520d2_4_k_cu_main4cuda3std3__45__cpo5beginE,@object
	.size		_ZN30_INTERNAL_fd4520d2_4_k_cu_main4cuda3std3__45__cpo5beginE,(_ZN30_INTERNAL_fd4520d2_4_k_cu_main4cuda3std6ranges3__45__cpo5beginE - _ZN30_INTERNAL_fd4520d2_4_k_cu_main4cuda3std3__45__cpo5beginE)
_ZN30_INTERNAL_fd4520d2_4_k_cu_main4cuda3std3__45__cpo5beginE:
	.zero		1
	.type		_ZN30_INTERNAL_fd4520d2_4_k_cu_main4cuda3std6ranges3__45__cpo5beginE,@object
	.size		_ZN30_INTERNAL_fd4520d2_4_k_cu_main4cuda3std6ranges3__45__cpo5beginE,(_ZN30_INTERNAL_fd4520d2_4_k_cu_main6thrust24THRUST_300001_SM_1000_NS12placeholders2_5E - _ZN30_INTERNAL_fd4520d2_4_k_cu_main4cuda3std6ranges3__45__cpo5beginE)
_ZN30_INTERNAL_fd4520d2_4_k_cu_main4cuda3std6ranges3__45__cpo5beginE:
	.zero		1
	.type		_ZN30_INTERNAL_fd4520d2_4_k_cu_main6thrust24THRUST_300001_SM_1000_NS12placeholders2_5E,@object
	.size		_ZN30_INTERNAL_fd4520d2_4_k_cu_main6thrust24THRUST_300001_SM_1000_NS12placeholders2_5E,(_ZN30_INTERNAL_fd4520d2_4_k_cu_main4cuda3std3__45__cpo6rbeginE - _ZN30_INTERNAL_fd4520d2_4_k_cu_main6thrust24THRUST_300001_SM_1000_NS12placeholders2_5E)
_ZN30_INTERNAL_fd4520d2_4_k_cu_main6thrust24THRUST_300001_SM_1000_NS12placeholders2_5E:
	.zero		1
	.type		_ZN30_INTERNAL_fd4520d2_4_k_cu_main4cuda3std3__45__cpo6rbeginE,@object
	.size		_ZN30_INTERNAL_fd4520d2_4_k_cu_main4cuda3std3__45__cpo6rbeginE,(_ZN30_INTERNAL_fd4520d2_4_k_cu_main4cuda3std6ranges3__45__cpo7advanceE - _ZN30_INTERNAL_fd4520d2_4_k_cu_main4cuda3std3__45__cpo6rbeginE)
_ZN30_INTERNAL_fd4520d2_4_k_cu_main4cuda3std3__45__cpo6rbeginE:
	.zero		1
	.type		_ZN30_INTERNAL_fd4520d2_4_k_cu_main4cuda3std6ranges3__45__cpo7advanceE,@object
	.size		_ZN30_INTERNAL_fd4520d2_4_k_cu_main4cuda3std6ranges3__45__cpo7advanceE,(_ZN30_INTERNAL_fd4520d2_4_k_cu_main4cuda3std3__47nulloptE - _ZN30_INTERNAL_fd4520d2_4_k_cu_main4cuda3std6ranges3__45__cpo7advanceE)
_ZN30_INTERNAL_fd4520d2_4_k_cu_main4cuda3std6ranges3__45__cpo7advanceE:
	.zero		1
	.type		_ZN30_INTERNAL_fd4520d2_4_k_cu_main4cuda3std3__47nulloptE,@object
	.size		_ZN30_INTERNAL_fd4520d2_4_k_cu_main4cuda3std3__47nulloptE,(_ZN30_INTERNAL_fd4520d2_4_k_cu_main4cuda3std6ranges3__45__cpo8distanceE - _ZN30_INTERNAL_fd4520d2_4_k_cu_main4cuda3std3__47nulloptE)
_ZN30_INTERNAL_fd4520d2_4_k_cu_main4cuda3std3__47nulloptE:
	.zero		1
	.type		_ZN30_INTERNAL_fd4520d2_4_k_cu_main4cuda3std6ranges3__45__cpo8distanceE,@object
	.size		_ZN30_INTERNAL_fd4520d2_4_k_cu_main4cuda3std6ranges3__45__cpo8distanceE,(_ZN30_INTERNAL_fd4520d2_4_k_cu_main6thrust24THRUST_300001_SM_1000_NS12placeholders3_10E - _ZN30_INTERNAL_fd4520d2_4_k_cu_main4cuda3std6ranges3__45__cpo8distanceE)
_ZN30_INTERNAL_fd4520d2_4_k_cu_main4cuda3std6ranges3__45__cpo8distanceE:
	.zero		1
	.type		_ZN30_INTERNAL_fd4520d2_4_k_cu_main6thrust24THRUST_300001_SM_1000_NS12placeholders3_10E,@object
	.size		_ZN30_INTERNAL_fd4520d2_4_k_cu_main6thrust24THRUST_300001_SM_1000_NS12placeholders3_10E,(_ZN30_INTERNAL_fd4520d2_4_k_cu_main4cuda3std3__419piecewise_constructE - _ZN30_INTERNAL_fd4520d2_4_k_cu_main6thrust24THRUST_300001_SM_1000_NS12placeholders3_10E)
_ZN30_INTERNAL_fd4520d2_4_k_cu_main6thrust24THRUST_300001_SM_1000_NS12placeholders3_10E:
	.zero		1
	.type		_ZN30_INTERNAL_fd4520d2_4_k_cu_main4cuda3std3__419piecewise_constructE,@object
	.size		_ZN30_INTERNAL_fd4520d2_4_k_cu_main4cuda3std3__419piecewise_constructE,(_ZN30_INTERNAL_fd4520d2_4_k_cu_main4cuda3std6ranges3__45__cpo5cdataE - _ZN30_INTERNAL_fd4520d2_4_k_cu_main4cuda3std3__419piecewise_constructE)
_ZN30_INTERNAL_fd4520d2_4_k_cu_main4cuda3std3__419piecewise_constructE:
	.zero		1
	.type		_ZN30_INTERNAL_fd4520d2_4_k_cu_main4cuda3std6ranges3__45__cpo5cdataE,@object
	.size		_ZN30_INTERNAL_fd4520d2_4_k_cu_main4cuda3std6ranges3__45__cpo5cdataE,(_ZN30_INTERNAL_fd4520d2_4_k_cu_main6thrust24THRUST_300001_SM_1000_NS12placeholders2_2E - _ZN30_INTERNAL_fd4520d2_4_k_cu_main4cuda3std6ranges3__45__cpo5cdataE)
_ZN30_INTERNAL_fd4520d2_4_k_cu_main4cuda3std6ranges3__45__cpo5cdataE:
	.zero		1
	.type		_ZN30_INTERNAL_fd4520d2_4_k_cu_main6thrust24THRUST_300001_SM_1000_NS12placeholders2_2E,@object
	.size		_ZN30_INTERNAL_fd4520d2_4_k_cu_main6thrust24THRUST_300001_SM_1000_NS12placeholders2_2E,(_ZN30_INTERNAL_fd4520d2_4_k_cu_main4cuda3std3__45__cpo3endE - _ZN30_INTERNAL_fd4520d2_4_k_cu_main6thrust24THRUST_300001_SM_1000_NS12placeholders2_2E)
_ZN30_INTERNAL_fd4520d2_4_k_cu_main6thrust24THRUST_300001_SM_1000_NS12placeholders2_2E:
	.zero		1
	.type		_ZN30_INTERNAL_fd4520d2_4_k_cu_main4cuda3std3__45__cpo3endE,@object
	.size		_ZN30_INTERNAL_fd4520d2_4_k_cu_main4cuda3std3__45__cpo3endE,(_ZN30_INTERNAL_fd4520d2_4_k_cu_main4cuda3std6ranges3__45__cpo3endE - _ZN30_INTERNAL_fd4520d2_4_k_cu_main4cuda3std3__45__cpo3endE)
_ZN30_INTERNAL_fd4520d2_4_k_cu_main4cuda3std3__45__cpo3endE:
	.zero		1
	.type		_ZN30_INTERNAL_fd4520d2_4_k_cu_main4cuda3std6ranges3__45__cpo3endE,@object
	.size		_ZN30_INTERNAL_fd4520d2_4_k_cu_main4cuda3std6ranges3__45__cpo3endE,(_ZN30_INTERNAL_fd4520d2_4_k_cu_main6thrust24THRUST_300001_SM_1000_NS12placeholders2_6E - _ZN30_INTERNAL_fd4520d2_4_k_cu_main4cuda3std6ranges3__45__cpo3endE)
_ZN30_INTERNAL_fd4520d2_4_k_cu_main4cuda3std6ranges3__45__cpo3endE:
	.zero		1
	.type		_ZN30_INTERNAL_fd4520d2_4_k_cu_main6thrust24THRUST_300001_SM_1000_NS12placeholders2_6E,@object
	.size		_ZN30_INTERNAL_fd4520d2_4_k_cu_main6thrust24THRUST_300001_SM_1000_NS12placeholders2_6E,(_ZN30_INTERNAL_fd4520d2_4_k_cu_main4cuda3std3__45__cpo4rendE - _ZN30_INTERNAL_fd4520d2_4_k_cu_main6thrust24THRUST_300001_SM_1000_NS12placeholders2_6E)
_ZN30_INTERNAL_fd4520d2_4_k_cu_main6thrust24THRUST_300001_SM_1000_NS12placeholders2_6E:
	.zero		1
	.type		_ZN30_INTERNAL_fd4520d2_4_k_cu_main4cuda3std3__45__cpo4rendE,@object
	.size		_ZN30_INTERNAL_fd4520d2_4_k_cu_main4cuda3std3__45__cpo4rendE,(_ZN30_INTERNAL_fd4520d2_4_k_cu_main4cuda3std6ranges3__45__cpo9iter_swapE - _ZN30_INTERNAL_fd4520d2_4_k_cu_main4cuda3std3__45__cpo4rendE)
_ZN30_INTERNAL_fd4520d2_4_k_cu_main4cuda3std3__45__cpo4rendE:
	.zero		1
	.type		_ZN30_INTERNAL_fd4520d2_4_k_cu_main4cuda3std6ranges3__45__cpo9iter_swapE,@object
	.size		_ZN30_INTERNAL_fd4520d2_4_k_cu_main4cuda3std6ranges3__45__cpo9iter_swapE,(_ZN30_INTERNAL_fd4520d2_4_k_cu_main4cuda3std3__48unexpectE - _ZN30_INTERNAL_fd4520d2_4_k_cu_main4cuda3std6ranges3__45__cpo9iter_swapE)
_ZN30_INTERNAL_fd4520d2_4_k_cu_main4cuda3std6ranges3__45__cpo9iter_swapE:
	.zero		1
	.type		_ZN30_INTERNAL_fd4520d2_4_k_cu_main4cuda3std3__48unexpectE,@object
	.size		_ZN30_INTERNAL_fd4520d2_4_k_cu_main4cuda3std3__48unexpectE,(_ZN30_INTERNAL_fd4520d2_4_k_cu_main6thrust24THRUST_300001_SM_1000_NS8cuda_cub3parE - _ZN30_INTERNAL_fd4520d2_4_k_cu_main4cuda3std3__48unexpectE)
_ZN30_INTERNAL_fd4520d2_4_k_cu_main4cuda3std3__48unexpectE:
	.zero		1
	.type		_ZN30_INTERNAL_fd4520d2_4_k_cu_main6thrust24THRUST_300001_SM_1000_NS8cuda_cub3parE,@object
	.size		_ZN30_INTERNAL_fd4520d2_4_k_cu_main6thrust24THRUST_300001_SM_1000_NS8cuda_cub3parE,(_ZN30_INTERNAL_fd4520d2_4_k_cu_main6thrust24THRUST_300001_SM_1000_NS12placeholders2_4E - _ZN30_INTERNAL_fd4520d2_4_k_cu_main6thrust24THRUST_300001_SM_1000_NS8cuda_cub3parE)
_ZN30_INTERNAL_fd4520d2_4_k_cu_main6thrust24THRUST_300001_SM_1000_NS8cuda_cub3parE:
	.zero		1
	.type		_ZN30_INTERNAL_fd4520d2_4_k_cu_main6thrust24THRUST_300001_SM_1000_NS12placeholders2_4E,@object
	.size		_ZN30_INTERNAL_fd4520d2_4_k_cu_main6thrust24THRUST_300001_SM_1000_NS12placeholders2_4E,(_ZN30_INTERNAL_fd4520d2_4_k_cu_main4cuda3std3__45__cpo4cendE - _ZN30_INTERNAL_fd4520d2_4_k_cu_main6thrust24THRUST_300001_SM_1000_NS12placeholders2_4E)
_ZN30_INTERNAL_fd4520d2_4_k_cu_main6thrust24THRUST_300001_SM_1000_NS12placeholders2_4E:
	.zero		1
	.type		_ZN30_INTERNAL_fd4520d2_4_k_cu_main4cuda3std3__45__cpo4cendE,@object
	.size		_ZN30_INTERNAL_fd4520d2_4_k_cu_main4cuda3std3__45__cpo4cendE,(_ZN30_INTERNAL_fd4520d2_4_k_cu_main4cuda3std6ranges3__45__cpo4cendE - _ZN30_INTERNAL_fd4520d2_4_k_cu_main4cuda3std3__45__cpo4cendE)
_ZN30_INTERNAL_fd4520d2_4_k_cu_main4cuda3std3__45__cpo4cendE:
	.zero		1
	.type		_ZN30_INTERNAL_fd4520d2_4_k_cu_main4cuda3std6ranges3__45__cpo4cendE,@object
	.size		_ZN30_INTERNAL_fd4520d2_4_k_cu_main4cuda3std6ranges3__45__cpo4cendE,(_ZN30_INTERNAL_fd4520d2_4_k_cu_main4cuda3std3__420unreachable_sentinelE - _ZN30_INTERNAL_fd4520d2_4_k_cu_main4cuda3std6ranges3__45__cpo4cendE)
_ZN30_INTERNAL_fd4520d2_4_k_cu_main4cuda3std6ranges3__45__cpo4cendE:
	.zero		1
	.type		_ZN30_INTERNAL_fd4520d2_4_k_cu_main4cuda3std3__420unreachable_sentinelE,@object
	.size		_ZN30_INTERNAL_fd4520d2_4_k_cu_main4cuda3std3__420unreachable_sentinelE,(_ZN30_INTERNAL_fd4520d2_4_k_cu_main4cuda3std6ranges3__45__cpo5ssizeE - _ZN30_INTERNAL_fd4520d2_4_k_cu_main4cuda3std3__420unreachable_sentinelE)
_ZN30_INTERNAL_fd4520d2_4_k_cu_main4cuda3std3__420unreachable_sentinelE:
	.zero		1
	.type		_ZN30_INTERNAL_fd4520d2_4_k_cu_main4cuda3std6ranges3__45__cpo5ssizeE,@object
	.size		_ZN30_INTERNAL_fd4520d2_4_k_cu_main4cuda3std6ranges3__45__cpo5ssizeE,(_ZN30_INTERNAL_fd4520d2_4_k_cu_main6thrust24THRUST_300001_SM_1000_NS12placeholders2_8E - _ZN30_INTERNAL_fd4520d2_4_k_cu_main4cuda3std6ranges3__45__cpo5ssizeE)
_ZN30_INTERNAL_fd4520d2_4_k_cu_main4cuda3std6ranges3__45__cpo5ssizeE:
	.zero		1
	.type		_ZN30_INTERNAL_fd4520d2_4_k_cu_main6thrust24THRUST_300001_SM_1000_NS12placeholders2_8E,@object
	.size		_ZN30_INTERNAL_fd4520d2_4_k_cu_main6thrust24THRUST_300001_SM_1000_NS12placeholders2_8E,(_ZN30_INTERNAL_fd4520d2_4_k_cu_main4cuda3std3__45__cpo5crendE - _ZN30_INTERNAL_fd4520d2_4_k_cu_main6thrust24THRUST_300001_SM_1000_NS12placeholders2_8E)
_ZN30_INTERNAL_fd4520d2_4_k_cu_main6thrust24THRUST_300001_SM_1000_NS12placeholders2_8E:
	.zero		1
	.type		_ZN30_INTERNAL_fd4520d2_4_k_cu_main4cuda3std3__45__cpo5crendE,@object
	.size		_ZN30_INTERNAL_fd4520d2_4_k_cu_main4cuda3std3__45__cpo5crendE,(_ZN30_INTERNAL_fd4520d2_4_k_cu_main4cuda3std6ranges3__45__cpo4prevE - _ZN30_INTERNAL_fd4520d2_4_k_cu_main4cuda3std3__45__cpo5crendE)
_ZN30_INTERNAL_fd4520d2_4_k_cu_main4cuda3std3__45__cpo5crendE:
	.zero		1
	.type		_ZN30_INTERNAL_fd4520d2_4_k_cu_main4cuda3std6ranges3__45__cpo4prevE,@object
	.size		_ZN30_INTERNAL_fd4520d2_4_k_cu_main4cuda3std6ranges3__45__cpo4prevE,(_ZN30_INTERNAL_fd4520d2_4_k_cu_main4cuda3std6ranges3__45__cpo9iter_moveE - _ZN30_INTERNAL_fd4520d2_4_k_cu_main4cuda3std6ranges3__45__cpo4prevE)
_ZN30_INTERNAL_fd4520d2_4_k_cu_main4cuda3std6ranges3__45__cpo4prevE:
	.zero		1
	.type		_ZN30_INTERNAL_fd4520d2_4_k_cu_main4cuda3std6ranges3__45__cpo9iter_moveE,@object
	.size		_ZN30_INTERNAL_fd4520d2_4_k_cu_main4cuda3std6ranges3__45__cpo9iter_moveE,(_ZN30_INTERNAL_fd4520d2_4_k_cu_main6thrust24THRUST_300001_SM_1000_NS6system6detail10sequential3seqE - _ZN30_INTERNAL_fd4520d2_4_k_cu_main4cuda3std6ranges3__45__cpo9iter_moveE)
_ZN30_INTERNAL_fd4520d2_4_k_cu_main4cuda3std6ranges3__45__cpo9iter_moveE:
	.zero		1
	.type		_ZN30_INTERNAL_fd4520d2_4_k_cu_main6thrust24THRUST_300001_SM_1000_NS6system6detail10sequential3seqE,@object
	.size		_ZN30_INTERNAL_fd4520d2_4_k_cu_main6thrust24THRUST_300001_SM_1000_NS6system6detail10sequential3seqE,(.L_31 - _ZN30_INTERNAL_fd4520d2_4_k_cu_main6thrust24THRUST_300001_SM_1000_NS6system6detail10sequential3seqE)
_ZN30_INTERNAL_fd4520d2_4_k_cu_main6thrust24THRUST_300001_SM_1000_NS6system6detail10sequential3seqE:
	.zero		1
.L_31:


//--------------------- .nv.constant0._ZN3cub18CUB_300001_SM_10006detail9transform16transform_kernelINS2_10policy_hubILb1EN4cuda3std3__45tupleIJN6thrust24THRUST_300001_SM_1000_NS6detail15normal_iteratorINSA_10device_ptrIiEEEEEEEE10policy1000El6tripleSF_JPiEEEvT0_iT1_T2_DpNS2_10kernel_argIT3_EE --------------------------
	.section	.nv.constant0._ZN3cub18CUB_300001_SM_10006detail9transform16transform_kernelINS2_10policy_hubILb1EN4cuda3std3__45tupleIJN6thrust24THRUST_300001_SM_1000_NS6detail15normal_iteratorINSA_10device_ptrIiEEEEEEEE10policy1000El6tripleSF_JPiEEEvT0_iT1_T2_DpNS2_10kernel_argIT3_EE,"a",@progbits
	.sectionflags	@""
	.align	4
.nv.constant0._ZN3cub18CUB_300001_SM_10006detail9transform16transform_kernelINS2_10policy_hubILb1EN4cuda3std3__45tupleIJN6thrust24THRUST_300001_SM_1000_NS6detail15normal_iteratorINSA_10device_ptrIiEEEEEEEE10policy1000El6tripleSF_JPiEEEvT0_iT1_T2_DpNS2_10kernel_argIT3_EE:
	.zero		936


//--------------------- .nv.constant0._ZN3cub18CUB_300001_SM_10006detail9transform16transform_kernelINS2_10policy_hubILb1EN4cuda3std3__45tupleIJN6thrust24THRUST_300001_SM_1000_NS6detail15normal_iteratorINSA_10device_ptrIiEEEEEEEE10policy1000Ei6tripleSF_JPiEEEvT0_iT1_T2_DpNS2_10kernel_argIT3_EE --------------------------
	.section	.nv.constant0._ZN3cub18CUB_300001_SM_10006detail9transform16transform_kernelINS2_10policy_hubILb1EN4cuda3std3__45tupleIJN6thrust24THRUST_300001_SM_1000_NS6detail15normal_iteratorINSA_10device_ptrIiEEEEEEEE10policy1000Ei6tripleSF_JPiEEEvT0_iT1_T2_DpNS2_10kernel_argIT3_EE,"a",@progbits
	.sectionflags	@""
	.align	4
.nv.constant0._ZN3cub18CUB_300001_SM_10006detail9transform16transform_kernelINS2_10policy_hubILb1EN4cuda3std3__45tupleIJN6thrust24THRUST_300001_SM_1000_NS6detail15normal_iteratorINSA_10device_ptrIiEEEEEEEE10policy1000Ei6tripleSF_JPiEEEvT0_iT1_T2_DpNS2_10kernel_argIT3_EE:
	.zero		936


//--------------------- .nv.constant0._ZN3cub18CUB_300001_SM_10006detail8for_each13static_kernelINS2_12policy_hub_t12policy_500_tEmN6thrust24THRUST_300001_SM_1000_NS8cuda_cub20__uninitialized_fill7functorINS7_10device_ptrIiEEiEEEEvT0_T1_ --------------------------
	.section	.nv.constant0._ZN3cub18CUB_300001_SM_10006detail8for_each13static_kernelINS2_12policy_hub_t12policy_500_tEmN6thrust24THRUST_300001_SM_1000_NS8cuda_cub20__uninitialized_fill7functorINS7_10device_ptrIiEEiEEEEvT0_T1_,"a",@progbits
	.sectionflags	@""
	.align	4
.nv.constant0._ZN3cub18CUB_300001_SM_10006detail8for_each13static_kernelINS2_12policy_hub_t12policy_500_tEmN6thrust24THRUST_300001_SM_1000_NS8cuda_cub20__uninitialized_fill7functorINS7_10device_ptrIiEEiEEEEvT0_T1_:
	.zero		920


//--------------------- .nv.constant0._ZN3cub18CUB_300001_SM_10006detail11EmptyKernelIvEEvv --------------------------
	.section	.nv.constant0._ZN3cub18CUB_300001_SM_10006detail11EmptyKernelIvEEvv,"a",@progbits
	.sectionflags	@""
	.align	4
.nv.constant0._ZN3cub18CUB_300001_SM_10006detail11EmptyKernelIvEEvv:
	.zero		896


//--------------------- SYMBOLS --------------------------

	.type		.nv.reservedSmem.offset0,@object
	.size		.nv.reservedSmem.offset0,0x4
